//
// Generated by NVIDIA NVVM Compiler
//
// Compiler Build ID: CL-36424714
// Cuda compilation tools, release 13.0, V13.0.88
// Based on NVVM 20.0.0
//

.version 9.0
.target sm_100
.address_size 64

	// .globl	_Z14grayscale_cudaPfS_ii

.visible .entry _Z14grayscale_cudaPfS_ii(
	.param .u64 .ptr .align 1 _Z14grayscale_cudaPfS_ii_param_0,
	.param .u64 .ptr .align 1 _Z14grayscale_cudaPfS_ii_param_1,
	.param .u32 _Z14grayscale_cudaPfS_ii_param_2,
	.param .u32 _Z14grayscale_cudaPfS_ii_param_3
)
{
	.reg .pred 	%p<4>;
	.reg .b32 	%r<15>;
	.reg .b32 	%f<7>;
	.reg .b64 	%rd<11>;

	ld.param.u64 	%rd1, [_Z14grayscale_cudaPfS_ii_param_0];
	ld.param.u64 	%rd2, [_Z14grayscale_cudaPfS_ii_param_1];
	ld.param.u32 	%r3, [_Z14grayscale_cudaPfS_ii_param_2];
	ld.param.u32 	%r5, [_Z14grayscale_cudaPfS_ii_param_3];
	mov.u32 	%r6, %ctaid.x;
	mov.u32 	%r7, %ntid.x;
	mov.u32 	%r8, %tid.x;
	mad.lo.s32 	%r1, %r6, %r7, %r8;
	mov.u32 	%r9, %ctaid.y;
	mov.u32 	%r10, %ntid.y;
	mov.u32 	%r11, %tid.y;
	mad.lo.s32 	%r12, %r9, %r10, %r11;
	setp.ge.s32 	%p1, %r1, %r3;
	setp.ge.s32 	%p2, %r12, %r5;
	or.pred  	%p3, %p1, %p2;
	@%p3 bra 	$L__BB0_2;
	cvta.to.global.u64 	%rd3, %rd1;
	cvta.to.global.u64 	%rd4, %rd2;
	mad.lo.s32 	%r13, %r3, %r12, %r1;
	mul.lo.s32 	%r14, %r5, %r3;
	mul.wide.s32 	%rd5, %r13, 4;
	add.s64 	%rd6, %rd3, %rd5;
	ld.global.f32 	%f1, [%rd6];
	mul.wide.s32 	%rd7, %r14, 4;
	add.s64 	%rd8, %rd6, %rd7;
	ld.global.f32 	%f2, [%rd8];
	mul.f32 	%f3, %f2, 0f3F1645A2;
	fma.rn.f32 	%f4, %f1, 0f3E991687, %f3;
	add.s64 	%rd9, %rd8, %rd7;
	ld.global.f32 	%f5, [%rd9];
	fma.rn.f32 	%f6, %f5, 0f3DE978D5, %f4;
	add.s64 	%rd10, %rd4, %rd5;
	st.global.f32 	[%rd10], %f6;
$L__BB0_2:
	ret;

}
	// .globl	_Z20gaussian_smooth_cudaPfS_S_iii
.visible .entry _Z20gaussian_smooth_cudaPfS_S_iii(
	.param .u64 .ptr .align 1 _Z20gaussian_smooth_cudaPfS_S_iii_param_0,
	.param .u64 .ptr .align 1 _Z20gaussian_smooth_cudaPfS_S_iii_param_1,
	.param .u64 .ptr .align 1 _Z20gaussian_smooth_cudaPfS_S_iii_param_2,
	.param .u32 _Z20gaussian_smooth_cudaPfS_S_iii_param_3,
	.param .u32 _Z20gaussian_smooth_cudaPfS_S_iii_param_4,
	.param .u32 _Z20gaussian_smooth_cudaPfS_S_iii_param_5
)
{
	.reg .pred 	%p<14>;
	.reg .b32 	%r<128>;
	.reg .b32 	%f<108>;
	.reg .b64 	%rd<50>;

	ld.param.u64 	%rd4, [_Z20gaussian_smooth_cudaPfS_S_iii_param_0];
	ld.param.u64 	%rd5, [_Z20gaussian_smooth_cudaPfS_S_iii_param_1];
	ld.param.u64 	%rd6, [_Z20gaussian_smooth_cudaPfS_S_iii_param_2];
	ld.param.u32 	%r33, [_Z20gaussian_smooth_cudaPfS_S_iii_param_3];
	ld.param.u32 	%r34, [_Z20gaussian_smooth_cudaPfS_S_iii_param_4];
	ld.param.u32 	%r36, [_Z20gaussian_smooth_cudaPfS_S_iii_param_5];
	cvta.to.global.u64 	%rd1, %rd5;
	cvta.to.global.u64 	%rd2, %rd6;
	cvta.to.global.u64 	%rd3, %rd4;
	mov.u32 	%r37, %ctaid.x;
	mov.u32 	%r38, %ntid.x;
	mov.u32 	%r39, %tid.x;
	mad.lo.s32 	%r1, %r37, %r38, %r39;
	mov.u32 	%r40, %ctaid.y;
	mov.u32 	%r41, %ntid.y;
	mov.u32 	%r42, %tid.y;
	mad.lo.s32 	%r43, %r40, %r41, %r42;
	setp.ge.s32 	%p1, %r1, %r34;
	setp.ge.s32 	%p2, %r43, %r36;
	or.pred  	%p3, %p1, %p2;
	@%p3 bra 	$L__BB1_19;
	shr.u32 	%r44, %r33, 31;
	add.s32 	%r45, %r33, %r44;
	shr.s32 	%r3, %r45, 1;
	neg.s32 	%r120, %r3;
	setp.lt.s32 	%p4, %r33, -1;
	mov.f32 	%f104, 0f00000000;
	mov.f32 	%f105, %f104;
	@%p4 bra 	$L__BB1_16;
	add.s32 	%r5, %r34, -1;
	add.s32 	%r6, %r36, -1;
	abs.s32 	%r7, %r3;
	add.s32 	%r8, %r3, %r7;
	add.s32 	%r46, %r8, 1;
	and.b32  	%r9, %r46, 7;
	and.b32  	%r47, %r46, -8;
	neg.s32 	%r10, %r47;
	mov.f32 	%f105, 0f00000000;
	mov.f32 	%f104, %f105;
$L__BB1_3:
	mov.u32 	%r11, %r120;
	neg.s32 	%r126, %r3;
	setp.lt.u32 	%p5, %r8, 7;
	add.s32 	%r48, %r11, %r43;
	max.s32 	%r49, %r48, 0;
	min.s32 	%r50, %r49, %r6;
	add.s32 	%r51, %r11, %r3;
	mul.lo.s32 	%r121, %r51, %r33;
	add.s32 	%r14, %r121, %r3;
	mul.lo.s32 	%r15, %r50, %r34;
	@%p5 bra 	$L__BB1_7;
	sub.s32 	%r124, 3, %r3;
	sub.s32 	%r122, %r1, %r3;
	mov.u32 	%r123, %r10;
$L__BB1_5:
	.pragma "nounroll";
	max.s32 	%r52, %r122, 0;
	min.s32 	%r53, %r52, %r5;
	add.s32 	%r54, %r53, %r15;
	mul.wide.s32 	%rd7, %r54, 4;
	add.s64 	%rd8, %rd3, %rd7;
	ld.global.f32 	%f32, [%rd8];
	mul.wide.s32 	%rd9, %r121, 4;
	add.s64 	%rd10, %rd2, %rd9;
	ld.global.f32 	%f33, [%rd10];
	fma.rn.f32 	%f34, %f32, %f33, %f104;
	add.f32 	%f35, %f105, %f33;
	add.s32 	%r55, %r122, 1;
	max.s32 	%r56, %r55, 0;
	min.s32 	%r57, %r56, %r5;
	add.s32 	%r58, %r57, %r15;
	mul.wide.s32 	%rd11, %r58, 4;
	add.s64 	%rd12, %rd3, %rd11;
	ld.global.f32 	%f36, [%rd12];
	ld.global.f32 	%f37, [%rd10+4];
	fma.rn.f32 	%f38, %f36, %f37, %f34;
	add.f32 	%f39, %f35, %f37;
	add.s32 	%r59, %r122, 2;
	max.s32 	%r60, %r59, 0;
	min.s32 	%r61, %r60, %r5;
	add.s32 	%r62, %r61, %r15;
	mul.wide.s32 	%rd13, %r62, 4;
	add.s64 	%rd14, %rd3, %rd13;
	ld.global.f32 	%f40, [%rd14];
	ld.global.f32 	%f41, [%rd10+8];
	fma.rn.f32 	%f42, %f40, %f41, %f38;
	add.f32 	%f43, %f39, %f41;
	add.s32 	%r63, %r122, 3;
	max.s32 	%r64, %r63, 0;
	min.s32 	%r65, %r64, %r5;
	add.s32 	%r66, %r65, %r15;
	mul.wide.s32 	%rd15, %r66, 4;
	add.s64 	%rd16, %rd3, %rd15;
	ld.global.f32 	%f44, [%rd16];
	ld.global.f32 	%f45, [%rd10+12];
	fma.rn.f32 	%f46, %f44, %f45, %f42;
	add.f32 	%f47, %f43, %f45;
	add.s32 	%r67, %r122, 4;
	max.s32 	%r68, %r67, 0;
	min.s32 	%r69, %r68, %r5;
	add.s32 	%r70, %r69, %r15;
	mul.wide.s32 	%rd17, %r70, 4;
	add.s64 	%rd18, %rd3, %rd17;
	ld.global.f32 	%f48, [%rd18];
	ld.global.f32 	%f49, [%rd10+16];
	fma.rn.f32 	%f50, %f48, %f49, %f46;
	add.f32 	%f51, %f47, %f49;
	add.s32 	%r71, %r122, 5;
	max.s32 	%r72, %r71, 0;
	min.s32 	%r73, %r72, %r5;
	add.s32 	%r74, %r73, %r15;
	mul.wide.s32 	%rd19, %r74, 4;
	add.s64 	%rd20, %rd3, %rd19;
	ld.global.f32 	%f52, [%rd20];
	ld.global.f32 	%f53, [%rd10+20];
	fma.rn.f32 	%f54, %f52, %f53, %f50;
	add.f32 	%f55, %f51, %f53;
	add.s32 	%r75, %r122, 6;
	max.s32 	%r76, %r75, 0;
	min.s32 	%r77, %r76, %r5;
	add.s32 	%r78, %r77, %r15;
	mul.wide.s32 	%rd21, %r78, 4;
	add.s64 	%rd22, %rd3, %rd21;
	ld.global.f32 	%f56, [%rd22];
	ld.global.f32 	%f57, [%rd10+24];
	fma.rn.f32 	%f58, %f56, %f57, %f54;
	add.f32 	%f59, %f55, %f57;
	add.s32 	%r79, %r122, 7;
	max.s32 	%r80, %r79, 0;
	min.s32 	%r81, %r80, %r5;
	add.s32 	%r82, %r81, %r15;
	mul.wide.s32 	%rd23, %r82, 4;
	add.s64 	%rd24, %rd3, %rd23;
	ld.global.f32 	%f60, [%rd24];
	ld.global.f32 	%f61, [%rd10+28];
	fma.rn.f32 	%f104, %f60, %f61, %f58;
	add.f32 	%f105, %f59, %f61;
	add.s32 	%r124, %r124, 8;
	add.s32 	%r123, %r123, 8;
	add.s32 	%r122, %r122, 8;
	add.s32 	%r121, %r121, 8;
	setp.ne.s32 	%p6, %r123, 0;
	@%p6 bra 	$L__BB1_5;
	add.s32 	%r126, %r124, -3;
$L__BB1_7:
	setp.eq.s32 	%p7, %r9, 0;
	@%p7 bra 	$L__BB1_15;
	add.s32 	%r83, %r9, -1;
	setp.lt.u32 	%p8, %r83, 3;
	@%p8 bra 	$L__BB1_10;
	add.s32 	%r84, %r126, %r1;
	max.s32 	%r85, %r84, 0;
	min.s32 	%r86, %r85, %r5;
	add.s32 	%r87, %r14, %r126;
	add.s32 	%r88, %r86, %r15;
	mul.wide.s32 	%rd25, %r88, 4;
	add.s64 	%rd26, %rd3, %rd25;
	ld.global.f32 	%f63, [%rd26];
	mul.wide.s32 	%rd27, %r87, 4;
	add.s64 	%rd28, %rd2, %rd27;
	ld.global.f32 	%f64, [%rd28];
	fma.rn.f32 	%f65, %f63, %f64, %f104;
	add.f32 	%f66, %f105, %f64;
	add.s32 	%r89, %r84, 1;
	max.s32 	%r90, %r89, 0;
	min.s32 	%r91, %r90, %r5;
	add.s32 	%r92, %r91, %r15;
	mul.wide.s32 	%rd29, %r92, 4;
	add.s64 	%rd30, %rd3, %rd29;
	ld.global.f32 	%f67, [%rd30];
	ld.global.f32 	%f68, [%rd28+4];
	fma.rn.f32 	%f69, %f67, %f68, %f65;
	add.f32 	%f70, %f66, %f68;
	add.s32 	%r93, %r84, 2;
	max.s32 	%r94, %r93, 0;
	min.s32 	%r95, %r94, %r5;
	add.s32 	%r96, %r95, %r15;
	mul.wide.s32 	%rd31, %r96, 4;
	add.s64 	%rd32, %rd3, %rd31;
	ld.global.f32 	%f71, [%rd32];
	ld.global.f32 	%f72, [%rd28+8];
	fma.rn.f32 	%f73, %f71, %f72, %f69;
	add.f32 	%f74, %f70, %f72;
	add.s32 	%r97, %r84, 3;
	max.s32 	%r98, %r97, 0;
	min.s32 	%r99, %r98, %r5;
	add.s32 	%r100, %r99, %r15;
	mul.wide.s32 	%rd33, %r100, 4;
	add.s64 	%rd34, %rd3, %rd33;
	ld.global.f32 	%f75, [%rd34];
	ld.global.f32 	%f76, [%rd28+12];
	fma.rn.f32 	%f104, %f75, %f76, %f73;
	add.f32 	%f105, %f74, %f76;
	add.s32 	%r126, %r126, 4;
$L__BB1_10:
	add.s32 	%r102, %r8, 1;
	and.b32  	%r101, %r102, 3;
	setp.eq.s32 	%p9, %r101, 0;
	@%p9 bra 	$L__BB1_15;
	setp.eq.s32 	%p10, %r101, 1;
	@%p10 bra 	$L__BB1_13;
	add.s32 	%r103, %r126, %r1;
	max.s32 	%r104, %r103, 0;
	min.s32 	%r105, %r104, %r5;
	add.s32 	%r106, %r14, %r126;
	add.s32 	%r107, %r105, %r15;
	mul.wide.s32 	%rd35, %r107, 4;
	add.s64 	%rd36, %rd3, %rd35;
	ld.global.f32 	%f78, [%rd36];
	mul.wide.s32 	%rd37, %r106, 4;
	add.s64 	%rd38, %rd2, %rd37;
	ld.global.f32 	%f79, [%rd38];
	fma.rn.f32 	%f80, %f78, %f79, %f104;
	add.f32 	%f81, %f105, %f79;
	add.s32 	%r108, %r103, 1;
	max.s32 	%r109, %r108, 0;
	min.s32 	%r110, %r109, %r5;
	add.s32 	%r111, %r110, %r15;
	mul.wide.s32 	%rd39, %r111, 4;
	add.s64 	%rd40, %rd3, %rd39;
	ld.global.f32 	%f82, [%rd40];
	ld.global.f32 	%f83, [%rd38+4];
	fma.rn.f32 	%f104, %f82, %f83, %f80;
	add.f32 	%f105, %f81, %f83;
	add.s32 	%r126, %r126, 2;
$L__BB1_13:
	and.b32  	%r112, %r8, 1;
	setp.eq.b32 	%p11, %r112, 1;
	@%p11 bra 	$L__BB1_15;
	add.s32 	%r113, %r126, %r1;
	max.s32 	%r114, %r113, 0;
	min.s32 	%r115, %r114, %r5;
	add.s32 	%r116, %r14, %r126;
	add.s32 	%r117, %r115, %r15;
	mul.wide.s32 	%rd41, %r117, 4;
	add.s64 	%rd42, %rd3, %rd41;
	ld.global.f32 	%f84, [%rd42];
	mul.wide.s32 	%rd43, %r116, 4;
	add.s64 	%rd44, %rd2, %rd43;
	ld.global.f32 	%f85, [%rd44];
	fma.rn.f32 	%f104, %f84, %f85, %f104;
	add.f32 	%f105, %f105, %f85;
$L__BB1_15:
	add.s32 	%r120, %r11, 1;
	setp.ne.s32 	%p12, %r11, %r7;
	@%p12 bra 	$L__BB1_3;
$L__BB1_16:
	setp.leu.f32 	%p13, %f105, 0f00000000;
	@%p13 bra 	$L__BB1_18;
	div.rn.f32 	%f87, %f104, %f105;
	mad.lo.s32 	%r119, %r34, %r43, %r1;
	mul.wide.s32 	%rd48, %r119, 4;
	add.s64 	%rd49, %rd1, %rd48;
	st.global.f32 	[%rd49], %f87;
	bra.uni 	$L__BB1_19;
$L__BB1_18:
	mad.lo.s32 	%r118, %r34, %r43, %r1;
	mul.wide.s32 	%rd45, %r118, 4;
	add.s64 	%rd46, %rd3, %rd45;
	ld.global.f32 	%f86, [%rd46];
	add.s64 	%rd47, %rd1, %rd45;
	st.global.f32 	[%rd47], %f86;
$L__BB1_19:
	ret;

}


// ===== COMPILED SASS (sm_100) =====

	.target	sm_100

	.elftype	@"ET_EXEC"


//--------------------- .note.nv.tkinfo           --------------------------
	.section	.note.nv.tkinfo,"",@"SHT_NOTE"
	.sectionflags	@"SHF_NOTE_NV_TKINFO"
	.tkinfo
        /*0018*/ 	.word	0x00000002
        /*0030*/ 	.string	""
        /*0030*/ 	.string	"ptxas"
        /*0030*/ 	.string	"Cuda compilation tools, release 13.0, V13.0.88"
        /*0030*/ 	.string	"Build cuda_13.0.r13.0/compiler.36424714_0"
        /*0030*/ 	.string	"-arch sm_100 -m 64 "



//--------------------- .note.nv.cuinfo           --------------------------
	.section	.note.nv.cuinfo,"",@"SHT_NOTE"
	.sectionflags	@"SHF_NOTE_NV_CUINFO"
        /*0018*/ 	.short	0x0002
        /*001a*/ 	.short	0x0064
        /*001c*/ 	.short	0x0082
	.zero		2


//--------------------- .nv.info                  --------------------------
	.section	.nv.info,"",@"SHT_CUDA_INFO"
	.align	4


	//----- nvinfo : EIATTR_REGCOUNT
	.align		4
        /*0000*/ 	.byte	0x04, 0x2f
        /*0002*/ 	.short	(.L_1 - .L_0)
	.align		4
.L_0:
        /*0004*/ 	.word	index@(_Z14grayscale_cudaPfS_ii)
        /*0008*/ 	.word	0x00000010


	//----- nvinfo : EIATTR_FRAME_SIZE
	.align		4
.L_1:
        /*000c*/ 	.byte	0x04, 0x11
        /*000e*/ 	.short	(.L_3 - .L_2)
	.align		4
.L_2:
        /*0010*/ 	.word	index@(_Z14grayscale_cudaPfS_ii)
        /*0014*/ 	.word	0x00000000


	//----- nvinfo : EIATTR_REGCOUNT
	.align		4
.L_3:
        /*0018*/ 	.byte	0x04, 0x2f
        /*001a*/ 	.short	(.L_5 - .L_4)
	.align		4
.L_4:
        /*001c*/ 	.word	index@(_Z20gaussian_smooth_cudaPfS_S_iii)
        /*0020*/ 	.word	0x00000020


	//----- nvinfo : EIATTR_FRAME_SIZE
	.align		4
.L_5:
        /*0024*/ 	.byte	0x04, 0x11
        /*0026*/ 	.short	(.L_7 - .L_6)
	.align		4
.L_6:
        /*0028*/ 	.word	index@($__internal_0_$__cuda_sm3x_div_rn_noftz_f32_slowpath)
        /*002c*/ 	.word	0x00000000


	//----- nvinfo : EIATTR_FRAME_SIZE
	.align		4
.L_7:
        /*0030*/ 	.byte	0x04, 0x11
        /*0032*/ 	.short	(.L_9 - .L_8)
	.align		4
.L_8:
        /*0034*/ 	.word	index@(_Z20gaussian_smooth_cudaPfS_S_iii)
        /*0038*/ 	.word	0x00000000


	//----- nvinfo : EIATTR_MIN_STACK_SIZE
	.align		4
.L_9:
        /*003c*/ 	.byte	0x04, 0x12
        /*003e*/ 	.short	(.L_11 - .L_10)
	.align		4
.L_10:
        /*0040*/ 	.word	index@(_Z20gaussian_smooth_cudaPfS_S_iii)
        /*0044*/ 	.word	0x00000000


	//----- nvinfo : EIATTR_MIN_STACK_SIZE
	.align		4
.L_11:
        /*0048*/ 	.byte	0x04, 0x12
        /*004a*/ 	.short	(.L_13 - .L_12)
	.align		4
.L_12:
        /*004c*/ 	.word	index@(_Z14grayscale_cudaPfS_ii)
        /*0050*/ 	.word	0x00000000
.L_13:


//--------------------- .nv.compat                --------------------------
	.section	.nv.compat,"",@"SHT_CUDA_COMPAT_INFO"
	.align	4
        /*0000*/ 	.byte	0x02, 0x09, 0x00, 0x00, 0x02, 0x02, 0x01, 0x00, 0x02, 0x05, 0x05, 0x00, 0x03, 0x07, 0x01, 0x01
        /*0010*/ 	.byte	0x02, 0x03, 0x00, 0x00, 0x02, 0x06, 0x01, 0x00, 0x04, 0x0b, 0x08, 0x00, 0x01, 0x00, 0x00, 0x00
        /*0020*/ 	.byte	0x00, 0x00, 0x00, 0x00


//--------------------- .nv.info._Z20gaussian_smooth_cudaPfS_S_iii --------------------------
	.section	.nv.info._Z20gaussian_smooth_cudaPfS_S_iii,"",@"SHT_CUDA_INFO"
	.sectionflags	@""
	.align	4


	//----- nvinfo : EIATTR_CUDA_API_VERSION
	.align		4
        /*0000*/ 	.byte	0x04, 0x37
        /*0002*/ 	.short	(.L_15 - .L_14)
.L_14:
        /*0004*/ 	.word	0x00000082


	//----- nvinfo : EIATTR_KPARAM_INFO
	.align		4
.L_15:
        /*0008*/ 	.byte	0x04, 0x17
        /*000a*/ 	.short	(.L_17 - .L_16)
.L_16:
        /*000c*/ 	.word	0x00000000
        /*0010*/ 	.short	0x0005
        /*0012*/ 	.short	0x0020
        /*0014*/ 	.byte	0x00, 0xf0, 0x11, 0x00


	//----- nvinfo : EIATTR_KPARAM_INFO
	.align		4
.L_17:
        /*0018*/ 	.byte	0x04, 0x17
        /*001a*/ 	.short	(.L_19 - .L_18)
.L_18:
        /*001c*/ 	.word	0x00000000
        /*0020*/ 	.short	0x0004
        /*0022*/ 	.short	0x001c
        /*0024*/ 	.byte	0x00, 0xf0, 0x11, 0x00


	//----- nvinfo : EIATTR_KPARAM_INFO
	.align		4
.L_19:
        /*0028*/ 	.byte	0x04, 0x17
        /*002a*/ 	.short	(.L_21 - .L_20)
.L_20:
        /*002c*/ 	.word	0x00000000
        /*0030*/ 	.short	0x0003
        /*0032*/ 	.short	0x0018
        /*0034*/ 	.byte	0x00, 0xf0, 0x11, 0x00


	//----- nvinfo : EIATTR_KPARAM_INFO
	.align		4
.L_21:
        /*0038*/ 	.byte	0x04, 0x17
        /*003a*/ 	.short	(.L_23 - .L_22)
.L_22:
        /*003c*/ 	.word	0x00000000
        /*0040*/ 	.short	0x0002
        /*0042*/ 	.short	0x0010
        /*0044*/ 	.byte	0x00, 0xf5, 0x21, 0x00


	//----- nvinfo : EIATTR_KPARAM_INFO
	.align		4
.L_23:
        /*0048*/ 	.byte	0x04, 0x17
        /*004a*/ 	.short	(.L_25 - .L_24)
.L_24:
        /*004c*/ 	.word	0x00000000
        /*0050*/ 	.short	0x0001
        /*0052*/ 	.short	0x0008
        /*0054*/ 	.byte	0x00, 0xf5, 0x21, 0x00


	//----- nvinfo : EIATTR_KPARAM_INFO
	.align		4
.L_25:
        /*0058*/ 	.byte	0x04, 0x17
        /*005a*/ 	.short	(.L_27 - .L_26)
.L_26:
        /*005c*/ 	.word	0x00000000
        /*0060*/ 	.short	0x0000
        /*0062*/ 	.short	0x0000
        /*0064*/ 	.byte	0x00, 0xf5, 0x21, 0x00


	//----- nvinfo : EIATTR_SPARSE_MMA_MASK
	.align		4
.L_27:
        /*0068*/ 	.byte	0x03, 0x50
        /*006a*/ 	.short	0x0000


	//----- nvinfo : EIATTR_MAXREG_COUNT
	.align		4
        /*006c*/ 	.byte	0x03, 0x1b
        /*006e*/ 	.short	0x00ff


	//----- nvinfo : EIATTR_MERCURY_ISA_VERSION
	.align		4
        /*0070*/ 	.byte	0x03, 0x5f
        /*0072*/ 	.short	0x0101


	//----- nvinfo : EIATTR_VRC_CTA_INIT_COUNT
	.align		4
        /*0074*/ 	.byte	0x02, 0x4a
	.zero		1
	.zero		1


	//----- nvinfo : EIATTR_EXIT_INSTR_OFFSETS
	.align		4
        /*0078*/ 	.byte	0x04, 0x1c
        /*007a*/ 	.short	(.L_29 - .L_28)


	//   ....[0]....
.L_28:
        /*007c*/ 	.word	0x000000d0


	//   ....[1]....
        /*0080*/ 	.word	0x00000e60


	//   ....[2]....
        /*0084*/ 	.word	0x00000ef0


	//----- nvinfo : EIATTR_CRS_STACK_SIZE
	.align		4
.L_29:
        /*0088*/ 	.byte	0x04, 0x1e
        /*008a*/ 	.short	(.L_31 - .L_30)
.L_30:
        /*008c*/ 	.word	0x00000000


	//----- nvinfo : EIATTR_CBANK_PARAM_SIZE
	.align		4
.L_31:
        /*0090*/ 	.byte	0x03, 0x19
        /*0092*/ 	.short	0x0024


	//----- nvinfo : EIATTR_PARAM_CBANK
	.align		4
        /*0094*/ 	.byte	0x04, 0x0a
        /*0096*/ 	.short	(.L_33 - .L_32)
	.align		4
.L_32:
        /*0098*/ 	.word	index@(.nv.constant0._Z20gaussian_smooth_cudaPfS_S_iii)
        /*009c*/ 	.short	0x0380
        /*009e*/ 	.short	0x0024


	//----- nvinfo : EIATTR_SW_WAR
	.align		4
.L_33:
        /*00a0*/ 	.byte	0x04, 0x36
        /*00a2*/ 	.short	(.L_35 - .L_34)
.L_34:
        /*00a4*/ 	.word	0x00000008
.L_35:


//--------------------- .nv.info._Z14grayscale_cudaPfS_ii --------------------------
	.section	.nv.info._Z14grayscale_cudaPfS_ii,"",@"SHT_CUDA_INFO"
	.sectionflags	@""
	.align	4


	//----- nvinfo : EIATTR_CUDA_API_VERSION
	.align		4
        /*0000*/ 	.byte	0x04, 0x37
        /*0002*/ 	.short	(.L_37 - .L_36)
.L_36:
        /*0004*/ 	.word	0x00000082


	//----- nvinfo : EIATTR_KPARAM_INFO
	.align		4
.L_37:
        /*0008*/ 	.byte	0x04, 0x17
        /*000a*/ 	.short	(.L_39 - .L_38)
.L_38:
        /*000c*/ 	.word	0x00000000
        /*0010*/ 	.short	0x0003
        /*0012*/ 	.short	0x0014
        /*0014*/ 	.byte	0x00, 0xf0, 0x11, 0x00


	//----- nvinfo : EIATTR_KPARAM_INFO
	.align		4
.L_39:
        /*0018*/ 	.byte	0x04, 0x17
        /*001a*/ 	.short	(.L_41 - .L_40)
.L_40:
        /*001c*/ 	.word	0x00000000
        /*0020*/ 	.short	0x0002
        /*0022*/ 	.short	0x0010
        /*0024*/ 	.byte	0x00, 0xf0, 0x11, 0x00


	//----- nvinfo : EIATTR_KPARAM_INFO
	.align		4
.L_41:
        /*0028*/ 	.byte	0x04, 0x17
        /*002a*/ 	.short	(.L_43 - .L_42)
.L_42:
        /*002c*/ 	.word	0x00000000
        /*0030*/ 	.short	0x0001
        /*0032*/ 	.short	0x0008
        /*0034*/ 	.byte	0x00, 0xf5, 0x21, 0x00


	//----- nvinfo : EIATTR_KPARAM_INFO
	.align		4
.L_43:
        /*0038*/ 	.byte	0x04, 0x17
        /*003a*/ 	.short	(.L_45 - .L_44)
.L_44:
        /*003c*/ 	.word	0x00000000
        /*0040*/ 	.short	0x0000
        /*0042*/ 	.short	0x0000
        /*0044*/ 	.byte	0x00, 0xf5, 0x21, 0x00


	//----- nvinfo : EIATTR_SPARSE_MMA_MASK
	.align		4
.L_45:
        /*0048*/ 	.byte	0x03, 0x50
        /*004a*/ 	.short	0x0000


	//----- nvinfo : EIATTR_MAXREG_COUNT
	.align		4
        /*004c*/ 	.byte	0x03, 0x1b
        /*004e*/ 	.short	0x00ff


	//----- nvinfo : EIATTR_MERCURY_ISA_VERSION
	.align		4
        /*0050*/ 	.byte	0x03, 0x5f
        /*0052*/ 	.short	0x0101


	//----- nvinfo : EIATTR_VRC_CTA_INIT_COUNT
	.align		4
        /*0054*/ 	.byte	0x02, 0x4a
	.zero		1
	.zero		1


	//----- nvinfo : EIATTR_EXIT_INSTR_OFFSETS
	.align		4
        /*0058*/ 	.byte	0x04, 0x1c
        /*005a*/ 	.short	(.L_47 - .L_46)


	//   ....[0]....
.L_46:
        /*005c*/ 	.word	0x000000c0


	//   ....[1]....
        /*0060*/ 	.word	0x000001d0


	//----- nvinfo : EIATTR_CBANK_PARAM_SIZE
	.align		4
.L_47:
        /*0064*/ 	.byte	0x03, 0x19
        /*0066*/ 	.short	0x0018


	//----- nvinfo : EIATTR_PARAM_CBANK
	.align		4
        /*0068*/ 	.byte	0x04, 0x0a
        /*006a*/ 	.short	(.L_49 - .L_48)
	.align		4
.L_48:
        /*006c*/ 	.word	index@(.nv.constant0._Z14grayscale_cudaPfS_ii)
        /*0070*/ 	.short	0x0380
        /*0072*/ 	.short	0x0018


	//----- nvinfo : EIATTR_SW_WAR
	.align		4
.L_49:
        /*0074*/ 	.byte	0x04, 0x36
        /*0076*/ 	.short	(.L_51 - .L_50)
.L_50:
        /*0078*/ 	.word	0x00000008
.L_51:


//--------------------- .nv.callgraph             --------------------------
	.section	.nv.callgraph,"",@"SHT_CUDA_CALLGRAPH"
	.align	4
	.sectionentsize	8
	.align		4
        /*0000*/ 	.word	0x00000000
	.align		4
        /*0004*/ 	.word	0xffffffff
	.align		4
        /*0008*/ 	.word	0x00000000
	.align		4
        /*000c*/ 	.word	0xfffffffe
	.align		4
        /*0010*/ 	.word	0x00000000
	.align		4
        /*0014*/ 	.word	0xfffffffd
	.align		4
        /*0018*/ 	.word	0x00000000
	.align		4
        /*001c*/ 	.word	0xfffffffc


//--------------------- .text._Z20gaussian_smooth_cudaPfS_S_iii --------------------------
	.section	.text._Z20gaussian_smooth_cudaPfS_S_iii,"ax",@progbits
	.align	128
        .global         _Z20gaussian_smooth_cudaPfS_S_iii
        .type           _Z20gaussian_smooth_cudaPfS_S_iii,@function
        .size           _Z20gaussian_smooth_cudaPfS_S_iii,(.L_x_23 - _Z20gaussian_smooth_cudaPfS_S_iii)
        .other          _Z20gaussian_smooth_cudaPfS_S_iii,@"STO_CUDA_ENTRY STV_DEFAULT"
_Z20gaussian_smooth_cudaPfS_S_iii:
.text._Z20gaussian_smooth_cudaPfS_S_iii:
[----:B------:R-:W-:Y:S01]  /*0000*/  LDC R1, c[0x0][0x37c] ;  /* 0x0000df00ff017b82 */ /* 0x000fe20000000800 */
[----:B------:R-:W0:Y:S07]  /*0010*/  S2R R5, SR_TID.Y ;  /* 0x0000000000057919 */ /* 0x000e2e0000002200 */
[----:B------:R-:W1:Y:S01]  /*0020*/  LDC R3, c[0x0][0x360] ;  /* 0x0000d800ff037b82 */ /* 0x000e620000000800 */
[----:B------:R-:W2:Y:S01]  /*0030*/  LDCU UR5, c[0x0][0x3a0] ;  /* 0x00007400ff0577ac */ /* 0x000ea20008000800 */
[----:B------:R-:W1:Y:S01]  /*0040*/  S2R R2, SR_TID.X ;  /* 0x0000000000027919 */ /* 0x000e620000002100 */
[----:B------:R-:W3:Y:S05]  /*0050*/  LDCU UR4, c[0x0][0x39c] ;  /* 0x00007380ff0477ac */ /* 0x000eea0008000800 */
[----:B------:R-:W0:Y:S08]  /*0060*/  S2UR UR7, SR_CTAID.Y ;  /* 0x00000000000779c3 */ /* 0x000e300000002600 */
[----:B------:R-:W0:Y:S08]  /*0070*/  LDC R0, c[0x0][0x364] ;  /* 0x0000d900ff007b82 */ /* 0x000e300000000800 */
[----:B------:R-:W1:Y:S01]  /*0080*/  S2UR UR6, SR_CTAID.X ;  /* 0x00000000000679c3 */ /* 0x000e620000002500 */
[----:B0-----:R-:W-:-:S05]  /*0090*/  IMAD R0, R0, UR7, R5 ;  /* 0x0000000700007c24 */ /* 0x001fca000f8e0205 */
[----:B--2---:R-:W-:Y:S01]  /*00a0*/  ISETP.GE.AND P0, PT, R0, UR5, PT ;  /* 0x0000000500007c0c */ /* 0x004fe2000bf06270 */
[----:B-1----:R-:W-:-:S05]  /*00b0*/  IMAD R3, R3, UR6, R2 ;  /* 0x0000000603037c24 */ /* 0x002fca000f8e0202 */
[----:B---3--:R-:W-:-:S13]  /*00c0*/  ISETP.GE.OR P0, PT, R3, UR4, P0 ;  /* 0x0000000403007c0c */ /* 0x008fda0008706670 */
[----:B------:R-:W-:Y:S05]  /*00d0*/  @P0 EXIT ;  /* 0x000000000000094d */ /* 0x000fea0003800000 */
[----:B------:R-:W0:Y:S01]  /*00e0*/  LDC R4, c[0x0][0x398] ;  /* 0x0000e600ff047b82 */ /* 0x000e220000000800 */
[----:B------:R-:W1:Y:S01]  /*00f0*/  LDCU.64 UR6, c[0x0][0x358] ;  /* 0x00006b00ff0677ac */ /* 0x000e620008000a00 */
[----:B------:R-:W-:Y:S02]  /*0100*/  CS2R R24, SRZ ;  /* 0x0000000000187805 */ /* 0x000fe4000001ff00 */
[C---:B0-----:R-:W-:Y:S02]  /*0110*/  ISETP.GE.AND P0, PT, R4.reuse, -0x1, PT ;  /* 0xffffffff0400780c */ /* 0x041fe40003f06270 */
[----:B------:R-:W-:-:S11]  /*0120*/  LEA.HI R4, R4, R4, RZ, 0x1 ;  /* 0x0000000404047211 */ /* 0x000fd600078f08ff */
[----:B-1----:R-:W-:Y:S05]  /*0130*/  @!P0 BRA `(.L_x_0) ;  /* 0x0000000800f88947 */ /* 0x002fea0003800000 */
[----:B------:R-:W-:Y:S02]  /*0140*/  SHF.R.S32.HI R4, RZ, 0x1, R4 ;  /* 0x00000001ff047819 */ /* 0x000fe40000011404 */
[----:B------:R-:W-:Y:S01]  /*0150*/  CS2R R24, SRZ ;  /* 0x0000000000187805 */ /* 0x000fe2000001ff00 */
[----:B------:R-:W-:Y:S01]  /*0160*/  UIADD3 UR4, UPT, UPT, UR4, -0x1, URZ ;  /* 0xffffffff04047890 */ /* 0x000fe2000fffe0ff */
[----:B------:R-:W-:Y:S01]  /*0170*/  IABS R5, R4 ;  /* 0x0000000400057213 */ /* 0x000fe20000000000 */
[----:B------:R-:W-:Y:S01]  /*0180*/  UIADD3 UR5, UPT, UPT, UR5, -0x1, URZ ;  /* 0xffffffff05057890 */ /* 0x000fe2000fffe0ff */
[----:B------:R-:W-:-:S03]  /*0190*/  IADD3 R7, PT, PT, -R4, RZ, RZ ;  /* 0x000000ff04077210 */ /* 0x000fc60007ffe1ff */
[----:B------:R-:W-:-:S04]  /*01a0*/  IMAD.IADD R5, R4, 0x1, R5 ;  /* 0x0000000104057824 */ /* 0x000fc800078e0205 */
[----:B------:R-:W-:-:S05]  /*01b0*/  VIADD R6, R5, 0x1 ;  /* 0x0000000105067836 */ /* 0x000fca0000000000 */
[C---:B------:R-:W-:Y:S02]  /*01c0*/  LOP3.LUT R8, R6.reuse, 0xfffffff8, RZ, 0xc0, !PT ;  /* 0xfffffff806087812 */ /* 0x040fe400078ec0ff */
[----:B------:R-:W-:-:S03]  /*01d0*/  LOP3.LUT R6, R6, 0x7, RZ, 0xc0, !PT ;  /* 0x0000000706067812 */ /* 0x000fc600078ec0ff */
[----:B------:R-:W-:-:S07]  /*01e0*/  IMAD.MOV R8, RZ, RZ, -R8 ;  /* 0x000000ffff087224 */ /* 0x000fce00078e0a08 */
.L_x_6:
[----:B------:R-:W0:Y:S01]  /*01f0*/  LDCU UR8, c[0x0][0x398] ;  /* 0x00007300ff0877ac */ /* 0x000e220008000800 */
[----:B------:R-:W-:Y:S01]  /*0200*/  ISETP.GE.U32.AND P1, PT, R5, 0x7, PT ;  /* 0x000000070500780c */ /* 0x000fe20003f26070 */
[----:B------:R-:W-:Y:S01]  /*0210*/  IMAD.IADD R2, R4, 0x1, R7 ;  /* 0x0000000104027824 */ /* 0x000fe200078e0207 */
[----:B------:R-:W-:Y:S02]  /*0220*/  VIADDMNMX R9, R7, R0, RZ, !PT ;  /* 0x0000000007097246 */ /* 0x000fe400078001ff */
[----:B------:R-:W-:Y:S02]  /*0230*/  IABS R10, R4 ;  /* 0x00000004000a7213 */ /* 0x000fe40000000000 */
[----:B------:R-:W-:Y:S02]  /*0240*/  VIMNMX R9, PT, PT, R9, UR5, PT ;  /* 0x0000000509097c48 */ /* 0x000fe4000bfe0100 */
[C---:B------:R-:W-:Y:S01]  /*0250*/  ISETP.NE.AND P0, PT, R7.reuse, R10, PT ;  /* 0x0000000a0700720c */ /* 0x040fe20003f05270 */
[----:B------:R-:W-:-:S02]  /*0260*/  VIADD R7, R7, 0x1 ;  /* 0x0000000107077836 */ /* 0x000fc40000000000 */
[----:B0-----:R-:W-:Y:S01]  /*0270*/  IMAD R23, R2, UR8, RZ ;  /* 0x0000000802177c24 */ /* 0x001fe2000f8e02ff */
[----:B------:R-:W-:-:S03]  /*0280*/  IADD3 R2, PT, PT, -R4, RZ, RZ ;  /* 0x000000ff04027210 */ /* 0x000fc60007ffe1ff */
[----:B------:R-:W-:Y:S01]  /*0290*/  IMAD.IADD R10, R4, 0x1, R23 ;  /* 0x00000001040a7824 */ /* 0x000fe200078e0217 */
[----:B------:R-:W-:Y:S06]  /*02a0*/  @!P1 BRA `(.L_x_1) ;  /* 0x0000000400389947 */ /* 0x000fec0003800000 */
[----:B------:R-:W0:Y:S01]  /*02b0*/  LDC.64 R12, c[0x0][0x380] ;  /* 0x0000e000ff0c7b82 */ /* 0x000e220000000a00 */
[----:B------:R-:W-:Y:S01]  /*02c0*/  IADD3 R2, PT, PT, -R4, 0x3, RZ ;  /* 0x0000000304027810 */ /* 0x000fe20007ffe1ff */
[----:B------:R-:W-:Y:S01]  /*02d0*/  IMAD.MOV.U32 R11, RZ, RZ, R8 ;  /* 0x000000ffff0b7224 */ /* 0x000fe200078e0008 */
[----:B------:R-:W-:Y:S01]  /*02e0*/  IADD3 R22, PT, PT, R3, -R4, RZ ;  /* 0x8000000403167210 */ /* 0x000fe20007ffe0ff */
[----:B------:R-:W1:Y:S04]  /*02f0*/  LDCU UR8, c[0x0][0x39c] ;  /* 0x00007380ff0877ac */ /* 0x000e680008000800 */
[----:B------:R-:W2:Y:S02]  /*0300*/  LDC.64 R14, c[0x0][0x390] ;  /* 0x0000e400ff0e7b82 */ /* 0x000ea40000000a00 */
.L_x_2:
[----:B------:R-:W-:-:S04]  /*0310*/  VIMNMX R16, PT, PT, RZ, R22, !PT ;  /* 0x00000016ff107248 */ /* 0x000fc80007fe0100 */
[----:B------:R-:W-:-:S05]  /*0320*/  VIMNMX R16, PT, PT, R16, UR4, PT ;  /* 0x0000000410107c48 */ /* 0x000fca000bfe0100 */
[----:B-1----:R-:W-:Y:S02]  /*0330*/  IMAD R19, R9, UR8, R16 ;  /* 0x0000000809137c24 */ /* 0x002fe4000f8e0210 */
[----:B--2---:R-:W-:-:S04]  /*0340*/  IMAD.WIDE R16, R23, 0x4, R14 ;  /* 0x0000000417107825 */ /* 0x004fc800078e020e */
[----:B0-----:R-:W-:Y:S01]  /*0350*/  IMAD.WIDE R18, R19, 0x4, R12 ;  /* 0x0000000413127825 */ /* 0x001fe200078e020c */
[----:B------:R-:W2:Y:S05]  /*0360*/  LDG.E R26, desc[UR6][R16.64] ;  /* 0x00000006101a7981 */ /* 0x000eaa000c1e1900 */
[----:B------:R-:W2:Y:S01]  /*0370*/  LDG.E R18, desc[UR6][R18.64] ;  /* 0x0000000612127981 */ /* 0x000ea2000c1e1900 */
[C---:B------:R-:W-:Y:S02]  /*0380*/  VIADDMNMX R20, R22.reuse, 0x1, RZ, !PT ;  /* 0x0000000116147846 */ /* 0x040fe400078001ff */
[----:B------:R-:W-:Y:S02]  /*0390*/  VIADDMNMX R27, R22, 0x2, RZ, !PT ;  /* 0x00000002161b7846 */ /* 0x000fe400078001ff */
[----:B------:R-:W-:-:S05]  /*03a0*/  VIMNMX R20, PT, PT, R20, UR4, PT ;  /* 0x0000000414147c48 */ /* 0x000fca000bfe0100 */
[----:B------:R-:W-:-:S04]  /*03b0*/  IMAD R21, R9, UR8, R20 ;  /* 0x0000000809157c24 */ /* 0x000fc8000f8e0214 */
[----:B------:R-:W-:Y:S01]  /*03c0*/  IMAD.WIDE R20, R21, 0x4, R12 ;  /* 0x0000000415147825 */ /* 0x000fe200078e020c */
[----:B------:R-:W-:Y:S02]  /*03d0*/  VIMNMX R28, PT, PT, R27, UR4, PT ;  /* 0x000000041b1c7c48 */ /* 0x000fe4000bfe0100 */
[----:B------:R-:W3:Y:S04]  /*03e0*/  LDG.E R27, desc[UR6][R16.64+0x4] ;  /* 0x00000406101b7981 */ /* 0x000ee8000c1e1900 */
[----:B------:R-:W3:Y:S01]  /*03f0*/  LDG.E R20, desc[UR6][R20.64] ;  /* 0x0000000614147981 */ /* 0x000ee2000c1e1900 */
[----:B------:R-:W-:Y:S02]  /*0400*/  IMAD R28, R9, UR8, R28 ;  /* 0x00000008091c7c24 */ /* 0x000fe4000f8e021c */
[----:B--2---:R-:W-:-:S02]  /*0410*/  FFMA R29, R18, R26, R25 ;  /* 0x0000001a121d7223 */ /* 0x004fc40000000019 */
[----:B------:R-:W-:Y:S01]  /*0420*/  IMAD.WIDE R18, R28, 0x4, R12 ;  /* 0x000000041c127825 */ /* 0x000fe200078e020c */
[----:B------:R-:W2:Y:S03]  /*0430*/  LDG.E R25, desc[UR6][R16.64+0x8] ;  /* 0x0000080610197981 */ /* 0x000ea6000c1e1900 */
[----:B------:R-:W-:Y:S01]  /*0440*/  FADD R24, R26, R24 ;  /* 0x000000181a187221 */ /* 0x000fe20000000000 */
[----:B------:R-:W4:Y:S04]  /*0450*/  LDG.E R28, desc[UR6][R16.64+0x10] ;  /* 0x00001006101c7981 */ /* 0x000f28000c1e1900 */
[----:B------:R0:W2:Y:S01]  /*0460*/  LDG.E R18, desc[UR6][R18.64] ;  /* 0x0000000612127981 */ /* 0x0000a2000c1e1900 */
[----:B------:R-:W-:-:S04]  /*0470*/  VIADDMNMX R26, R22, 0x3, RZ, !PT ;  /* 0x00000003161a7846 */ /* 0x000fc800078001ff */
[----:B------:R-:W-:Y:S01]  /*0480*/  VIMNMX R26, PT, PT, R26, UR4, PT ;  /* 0x000000041a1a7c48 */ /* 0x000fe2000bfe0100 */
[----:B---3--:R-:W-:Y:S01]  /*0490*/  FFMA R29, R20, R27, R29 ;  /* 0x0000001b141d7223 */ /* 0x008fe2000000001d */
[----:B------:R-:W-:-:S03]  /*04a0*/  VIADDMNMX R20, R22, 0x4, RZ, !PT ;  /* 0x0000000416147846 */ /* 0x000fc600078001ff */
[----:B------:R-:W-:Y:S01]  /*04b0*/  IMAD R21, R9, UR8, R26 ;  /* 0x0000000809157c24 */ /* 0x000fe2000f8e021a */
[----:B------:R-:W-:-:S03]  /*04c0*/  VIMNMX R26, PT, PT, R20, UR4, PT ;  /* 0x00000004141a7c48 */ /* 0x000fc6000bfe0100 */
[----:B------:R-:W-:-:S04]  /*04d0*/  IMAD.WIDE R20, R21, 0x4, R12 ;  /* 0x0000000415147825 */ /* 0x000fc800078e020c */
[----:B------:R-:W-:Y:S02]  /*04e0*/  FADD R24, R24, R27 ;  /* 0x0000001b18187221 */ /* 0x000fe40000000000 */
[----:B------:R-:W3:Y:S01]  /*04f0*/  LDG.E R27, desc[UR6][R16.64+0xc] ;  /* 0x00000c06101b7981 */ /* 0x000ee2000c1e1900 */
[----:B0-----:R-:W-:-:S03]  /*0500*/  IMAD R19, R9, UR8, R26 ;  /* 0x0000000809137c24 */ /* 0x001fc6000f8e021a */
[----:B------:R-:W3:Y:S04]  /*0510*/  LDG.E R20, desc[UR6][R20.64] ;  /* 0x0000000614147981 */ /* 0x000ee8000c1e1900 */
[----:B------:R-:W5:Y:S01]  /*0520*/  LDG.E R26, desc[UR6][R16.64+0x1c] ;  /* 0x00001c06101a7981 */ /* 0x000f62000c1e1900 */
[----:B--2---:R-:W-:Y:S01]  /*0530*/  FFMA R29, R18, R25, R29 ;  /* 0x00000019121d7223 */ /* 0x004fe2000000001d */
[----:B------:R-:W-:-:S06]  /*0540*/  IMAD.WIDE R18, R19, 0x4, R12 ;  /* 0x0000000413127825 */ /* 0x000fcc00078e020c */
[----:B------:R0:W4:Y:S02]  /*0550*/  LDG.E R19, desc[UR6][R18.64] ;  /* 0x0000000612137981 */ /* 0x000124000c1e1900 */
[----:B0-----:R-:W-:Y:S02]  /*0560*/  FADD R18, R24, R25 ;  /* 0x0000001918127221 */ /* 0x001fe40000000000 */
[----:B------:R-:W2:Y:S01]  /*0570*/  LDG.E R24, desc[UR6][R16.64+0x14] ;  /* 0x0000140610187981 */ /* 0x000ea2000c1e1900 */
[----:B---3--:R-:W-:Y:S01]  /*0580*/  FFMA R29, R20, R27, R29 ;  /* 0x0000001b141d7223 */ /* 0x008fe2000000001d */
[----:B------:R-:W-:Y:S01]  /*0590*/  VIADDMNMX R20, R22, 0x5, RZ, !PT ;  /* 0x0000000516147846 */ /* 0x000fe200078001ff */
[----:B------:R-:W-:Y:S01]  /*05a0*/  FADD R21, R18, R27 ;  /* 0x0000001b12157221 */ /* 0x000fe20000000000 */
[----:B------:R-:W-:Y:S01]  /*05b0*/  VIADDMNMX R18, R22, 0x6, RZ, !PT ;  /* 0x0000000616127846 */ /* 0x000fe200078001ff */
[----:B------:R0:W3:Y:S01]  /*05c0*/  LDG.E R25, desc[UR6][R16.64+0x18] ;  /* 0x0000180610197981 */ /* 0x0000e2000c1e1900 */
[----:B------:R-:W-:-:S02]  /*05d0*/  VIMNMX R20, PT, PT, R20, UR4, PT ;  /* 0x0000000414147c48 */ /* 0x000fc4000bfe0100 */
[----:B------:R-:W-:Y:S01]  /*05e0*/  VIMNMX R18, PT, PT, R18, UR4, PT ;  /* 0x0000000412127c48 */ /* 0x000fe2000bfe0100 */
[----:B----4-:R-:W-:Y:S01]  /*05f0*/  FFMA R27, R19, R28, R29 ;  /* 0x0000001c131b7223 */ /* 0x010fe2000000001d */
[----:B------:R-:W-:Y:S01]  /*0600*/  FADD R29, R21, R28 ;  /* 0x0000001c151d7221 */ /* 0x000fe20000000000 */
[C---:B------:R-:W-:Y:S01]  /*0610*/  IMAD R21, R9.reuse, UR8, R20 ;  /* 0x0000000809157c24 */ /* 0x040fe2000f8e0214 */
[----:B------:R-:W-:Y:S01]  /*0620*/  VIADDMNMX R28, R22, 0x7, RZ, !PT ;  /* 0x00000007161c7846 */ /* 0x000fe200078001ff */
[----:B------:R-:W-:Y:S02]  /*0630*/  IMAD R19, R9, UR8, R18 ;  /* 0x0000000809137c24 */ /* 0x000fe4000f8e0212 */
[----:B------:R-:W-:Y:S01]  /*0640*/  IMAD.WIDE R20, R21, 0x4, R12 ;  /* 0x0000000415147825 */ /* 0x000fe200078e020c */
[----:B------:R-:W-:-:S03]  /*0650*/  VIMNMX R28, PT, PT, R28, UR4, PT ;  /* 0x000000041c1c7c48 */ /* 0x000fc6000bfe0100 */
[----:B------:R-:W-:Y:S02]  /*0660*/  IMAD.WIDE R18, R19, 0x4, R12 ;  /* 0x0000000413127825 */ /* 0x000fe400078e020c */
[----:B------:R-:W2:Y:S02]  /*0670*/  LDG.E R20, desc[UR6][R20.64] ;  /* 0x0000000614147981 */ /* 0x000ea4000c1e1900 */
[----:B0-----:R-:W-:Y:S02]  /*0680*/  IMAD R17, R9, UR8, R28 ;  /* 0x0000000809117c24 */ /* 0x001fe4000f8e021c */
[----:B------:R-:W3:Y:S02]  /*0690*/  LDG.E R18, desc[UR6][R18.64] ;  /* 0x0000000612127981 */ /* 0x000ee4000c1e1900 */
[----:B------:R-:W-:-:S06]  /*06a0*/  IMAD.WIDE R16, R17, 0x4, R12 ;  /* 0x0000000411107825 */ /* 0x000fcc00078e020c */
[----:B------:R-:W4:Y:S01]  /*06b0*/  LDG.E R17, desc[UR6][R16.64] ;  /* 0x0000000610117981 */ /* 0x000f22000c1e1900 */
[----:B------:R-:W-:-:S05]  /*06c0*/  VIADD R11, R11, 0x8 ;  /* 0x000000080b0b7836 */ /* 0x000fca0000000000 */
[----:B------:R-:W-:Y:S01]  /*06d0*/  ISETP.NE.AND P1, PT, R11, RZ, PT ;  /* 0x000000ff0b00720c */ /* 0x000fe20003f25270 */
[----:B------:R-:W-:Y:S01]  /*06e0*/  VIADD R22, R22, 0x8 ;  /* 0x0000000816167836 */ /* 0x000fe20000000000 */
[----:B------:R-:W-:Y:S01]  /*06f0*/  IADD3 R2, PT, PT, R2, 0x8, RZ ;  /* 0x0000000802027810 */ /* 0x000fe20007ffe0ff */
[----:B------:R-:W-:Y:S02]  /*0700*/  VIADD R23, R23, 0x8 ;  /* 0x0000000817177836 */ /* 0x000fe40000000000 */
[----:B--2---:R-:W-:Y:S01]  /*0710*/  FFMA R27, R20, R24, R27 ;  /* 0x00000018141b7223 */ /* 0x004fe2000000001b */
[----:B------:R-:W-:-:S03]  /*0720*/  FADD R24, R29, R24 ;  /* 0x000000181d187221 */ /* 0x000fc60000000000 */
[----:B---3--:R-:W-:Y:S01]  /*0730*/  FFMA R28, R18, R25, R27 ;  /* 0x00000019121c7223 */ /* 0x008fe2000000001b */
[----:B------:R-:W-:-:S04]  /*0740*/  FADD R29, R24, R25 ;  /* 0x00000019181d7221 */ /* 0x000fc80000000000 */
[----:B-----5:R-:W-:Y:S01]  /*0750*/  FADD R24, R29, R26 ;  /* 0x0000001a1d187221 */ /* 0x020fe20000000000 */
[----:B----4-:R-:W-:Y:S01]  /*0760*/  FFMA R25, R17, R26, R28 ;  /* 0x0000001a11197223 */ /* 0x010fe2000000001c */
[----:B------:R-:W-:Y:S06]  /*0770*/  @P1 BRA `(.L_x_2) ;  /* 0xfffffff800e41947 */ /* 0x000fec000383ffff */
[----:B------:R-:W-:-:S07]  /*0780*/  IADD3 R2, PT, PT, R2, -0x3, RZ ;  /* 0xfffffffd02027810 */ /* 0x000fce0007ffe0ff */
.L_x_1:
[----:B------:R-:W-:-:S13]  /*0790*/  ISETP.NE.AND P1, PT, R6, RZ, PT ;  /* 0x000000ff0600720c */ /* 0x000fda0003f25270 */
[----:B------:R-:W-:Y:S05]  /*07a0*/  @!P1 BRA `(.L_x_3) ;  /* 0x0000000400589947 */ /* 0x000fea0003800000 */
[----:B------:R-:W-:Y:S02]  /*07b0*/  VIADD R12, R6, 0xffffffff ;  /* 0xffffffff060c7836 */ /* 0x000fe40000000000 */
[----:B------:R-:W-:-:S03]  /*07c0*/  VIADD R11, R5, 0x1 ;  /* 0x00000001050b7836 */ /* 0x000fc60000000000 */
[----:B------:R-:W-:Y:S02]  /*07d0*/  ISETP.GE.U32.AND P1, PT, R12, 0x3, PT ;  /* 0x000000030c00780c */ /* 0x000fe40003f26070 */
[----:B------:R-:W-:-:S11]  /*07e0*/  LOP3.LUT P2, R11, R11, 0x3, RZ, 0xc0, !PT ;  /* 0x000000030b0b7812 */ /* 0x000fd6000784c0ff */
[----:B------:R-:W-:Y:S05]  /*07f0*/  @!P1 BRA `(.L_x_4) ;  /* 0x00000000009c9947 */ /* 0x000fea0003800000 */
[----:B------:R-:W0:Y:S01]  /*0800*/  LDC.64 R12, c[0x0][0x380] ;  /* 0x0000e000ff0c7b82 */ /* 0x000e220000000a00 */
[----:B------:R-:W1:Y:S01]  /*0810*/  LDCU UR8, c[0x0][0x39c] ;  /* 0x00007380ff0877ac */ /* 0x000e620008000800 */
[----:B------:R-:W-:Y:S01]  /*0820*/  IADD3 R14, PT, PT, R3, R2, RZ ;  /* 0x00000002030e7210 */ /* 0x000fe20007ffe0ff */
[----:B------:R-:W-:-:S03]  /*0830*/  IMAD.IADD R17, R10, 0x1, R2 ;  /* 0x000000010a117824 */ /* 0x000fc600078e0202 */
[----:B------:R-:W-:Y:S02]  /*0840*/  VIMNMX R15, PT, PT, RZ, R14, !PT ;  /* 0x0000000eff0f7248 */ /* 0x000fe40007fe0100 */
[----:B------:R-:W2:Y:S01]  /*0850*/  LDC.64 R18, c[0x0][0x390] ;  /* 0x0000e400ff127b82 */ /* 0x000ea20000000a00 */
[C---:B------:R-:W-:Y:S02]  /*0860*/  VIADDMNMX R20, R14.reuse, 0x1, RZ, !PT ;  /* 0x000000010e147846 */ /* 0x040fe400078001ff */
[----:B------:R-:W-:Y:S02]  /*0870*/  VIMNMX R16, PT, PT, R15, UR4, PT ;  /* 0x000000040f107c48 */ /* 0x000fe4000bfe0100 */
[----:B------:R-:W-:Y:S02]  /*0880*/  VIADDMNMX R15, R14, 0x2, RZ, !PT ;  /* 0x000000020e0f7846 */ /* 0x000fe400078001ff */
[----:B------:R-:W-:Y:S01]  /*0890*/  VIMNMX R20, PT, PT, R20, UR4, PT ;  /* 0x0000000414147c48 */ /* 0x000fe2000bfe0100 */
[----:B-1----:R-:W-:Y:S01]  /*08a0*/  IMAD R21, R9, UR8, R16 ;  /* 0x0000000809157c24 */ /* 0x002fe2000f8e0210 */
[----:B------:R-:W-:-:S02]  /*08b0*/  VIADDMNMX R16, R14, 0x3, RZ, !PT ;  /* 0x000000030e107846 */ /* 0x000fc400078001ff */
[----:B------:R-:W-:Y:S01]  /*08c0*/  VIMNMX R14, PT, PT, R15, UR4, PT ;  /* 0x000000040f0e7c48 */ /* 0x000fe2000bfe0100 */
[----:B------:R-:W-:Y:S01]  /*08d0*/  IMAD R15, R9, UR8, R20 ;  /* 0x00000008090f7c24 */ /* 0x000fe2000f8e0214 */
[----:B------:R-:W-:Y:S01]  /*08e0*/  VIMNMX R16, PT, PT, R16, UR4, PT ;  /* 0x0000000410107c48 */ /* 0x000fe2000bfe0100 */
[----:B0-----:R-:W-:-:S04]  /*08f0*/  IMAD.WIDE R20, R21, 0x4, R12 ;  /* 0x0000000415147825 */ /* 0x001fc800078e020c */
[----:B--2---:R-:W-:Y:S02]  /*0900*/  IMAD.WIDE R18, R17, 0x4, R18 ;  /* 0x0000000411127825 */ /* 0x004fe400078e0212 */
[----:B------:R-:W2:Y:S02]  /*0910*/  LDG.E R20, desc[UR6][R20.64] ;  /* 0x0000000614147981 */ /* 0x000ea4000c1e1900 */
[----:B------:R-:W-:Y:S02]  /*0920*/  IMAD R17, R9, UR8, R14 ;  /* 0x0000000809117c24 */ /* 0x000fe4000f8e020e */
[----:B------:R-:W3:Y:S01]  /*0930*/  LDG.E R22, desc[UR6][R18.64] ;  /* 0x0000000612167981 */ /* 0x000ee2000c1e1900 */
[----:B------:R-:W-:-:S03]  /*0940*/  IMAD.WIDE R14, R15, 0x4, R12 ;  /* 0x000000040f0e7825 */ /* 0x000fc600078e020c */
[----:B------:R-:W4:Y:S01]  /*0950*/  LDG.E R23, desc[UR6][R18.64+0x4] ;  /* 0x0000040612177981 */ /* 0x000f22000c1e1900 */
[----:B------:R-:W-:Y:S02]  /*0960*/  IMAD R27, R9, UR8, R16 ;  /* 0x00000008091b7c24 */ /* 0x000fe4000f8e0210 */
[--C-:B------:R-:W-:Y:S01]  /*0970*/  IMAD.WIDE R16, R17, 0x4, R12.reuse ;  /* 0x0000000411107825 */ /* 0x100fe200078e020c */
[----:B------:R-:W5:Y:S03]  /*0980*/  LDG.E R14, desc[UR6][R14.64] ;  /* 0x000000060e0e7981 */ /* 0x000f66000c1e1900 */
[----:B------:R-:W-:Y:S01]  /*0990*/  IMAD.WIDE R12, R27, 0x4, R12 ;  /* 0x000000041b0c7825 */ /* 0x000fe200078e020c */
[----:B------:R-:W5:Y:S04]  /*09a0*/  LDG.E R26, desc[UR6][R18.64+0x8] ;  /* 0x00000806121a7981 */ /* 0x000f68000c1e1900 */
[----:B------:R-:W5:Y:S04]  /*09b0*/  LDG.E R17, desc[UR6][R16.64] ;  /* 0x0000000610117981 */ /* 0x000f68000c1e1900 */
[----:B------:R-:W5:Y:S04]  /*09c0*/  LDG.E R28, desc[UR6][R18.64+0xc] ;  /* 0x00000c06121c7981 */ /* 0x000f68000c1e1900 */
[----:B------:R-:W5:Y:S01]  /*09d0*/  LDG.E R13, desc[UR6][R12.64] ;  /* 0x000000060c0d7981 */ /* 0x000f62000c1e1900 */
[----:B------:R-:W-:-:S02]  /*09e0*/  VIADD R2, R2, 0x4 ;  /* 0x0000000402027836 */ /* 0x000fc40000000000 */
[----:B---3--:R-:W-:Y:S01]  /*09f0*/  FADD R24, R24, R22 ;  /* 0x0000001618187221 */ /* 0x008fe20000000000 */
[----:B--2---:R-:W-:-:S03]  /*0a00*/  FFMA R25, R20, R22, R25 ;  /* 0x0000001614197223 */ /* 0x004fc60000000019 */
[----:B----4-:R-:W-:Y:S01]  /*0a10*/  FADD R21, R24, R23 ;  /* 0x0000001718157221 */ /* 0x010fe20000000000 */
[----:B-----5:R-:W-:-:S03]  /*0a20*/  FFMA R20, R14, R23, R25 ;  /* 0x000000170e147223 */ /* 0x020fc60000000019 */
[----:B------:R-:W-:Y:S01]  /*0a30*/  FADD R21, R21, R26 ;  /* 0x0000001a15157221 */ /* 0x000fe20000000000 */
[----:B------:R-:W-:-:S03]  /*0a40*/  FFMA R20, R17, R26, R20 ;  /* 0x0000001a11147223 */ /* 0x000fc60000000014 */
[----:B------:R-:W-:Y:S01]  /*0a50*/  FADD R24, R21, R28 ;  /* 0x0000001c15187221 */ /* 0x000fe20000000000 */
[----:B------:R-:W-:-:S07]  /*0a60*/  FFMA R25, R13, R28, R20 ;  /* 0x0000001c0d197223 */ /* 0x000fce0000000014 */
.L_x_4:
[----:B------:R-:W-:Y:S05]  /*0a70*/  @!P2 BRA `(.L_x_3) ;  /* 0x0000000000a4a947 */ /* 0x000fea0003800000 */
[----:B------:R-:W-:Y:S02]  /*0a80*/  ISETP.NE.AND P1, PT, R11, 0x1, PT ;  /* 0x000000010b00780c */ /* 0x000fe40003f25270 */
[----:B------:R-:W-:-:S04]  /*0a90*/  LOP3.LUT R12, R5, 0x1, RZ, 0xc0, !PT ;  /* 0x00000001050c7812 */ /* 0x000fc800078ec0ff */
[----:B------:R-:W-:-:S07]  /*0aa0*/  ISETP.NE.U32.AND P2, PT, R12, 0x1, PT ;  /* 0x000000010c00780c */ /* 0x000fce0003f45070 */
[----:B------:R-:W-:Y:S06]  /*0ab0*/  @!P1 BRA `(.L_x_5) ;  /* 0x00000000005c9947 */ /* 0x000fec0003800000 */
[----:B------:R-:W0:Y:S01]  /*0ac0*/  LDC.64 R16, c[0x0][0x380] ;  /* 0x0000e000ff107b82 */ /* 0x000e220000000a00 */
[----:B------:R-:W1:Y:S01]  /*0ad0*/  LDCU UR8, c[0x0][0x39c] ;  /* 0x00007380ff0877ac */ /* 0x000e620008000800 */
[----:B------:R-:W-:-:S04]  /*0ae0*/  IADD3 R11, PT, PT, R3, R2, RZ ;  /* 0x00000002030b7210 */ /* 0x000fc80007ffe0ff */
[----:B------:R-:W-:Y:S02]  /*0af0*/  VIMNMX R14, PT, PT, RZ, R11, !PT ;  /* 0x0000000bff0e7248 */ /* 0x000fe40007fe0100 */
[----:B------:R-:W2:Y:S01]  /*0b00*/  LDC.64 R12, c[0x0][0x390] ;  /* 0x0000e400ff0c7b82 */ /* 0x000ea20000000a00 */
[----:B------:R-:W-:Y:S01]  /*0b10*/  VIADDMNMX R15, R11, 0x1, RZ, !PT ;  /* 0x000000010b0f7846 */ /* 0x000fe200078001ff */
[----:B------:R-:W-:Y:S01]  /*0b20*/  IMAD.IADD R11, R10, 0x1, R2 ;  /* 0x000000010a0b7824 */ /* 0x000fe200078e0202 */
[----:B------:R-:W-:Y:S02]  /*0b30*/  VIMNMX R14, PT, PT, R14, UR4, PT ;  /* 0x000000040e0e7c48 */ /* 0x000fe4000bfe0100 */
[----:B------:R-:W-:-:S03]  /*0b40*/  VIMNMX R18, PT, PT, R15, UR4, PT ;  /* 0x000000040f127c48 */ /* 0x000fc6000bfe0100 */
[C---:B-1----:R-:W-:Y:S02]  /*0b50*/  IMAD R15, R9.reuse, UR8, R14 ;  /* 0x00000008090f7c24 */ /* 0x042fe4000f8e020e */
[----:B------:R-:W-:Y:S02]  /*0b60*/  IMAD R19, R9, UR8, R18 ;  /* 0x0000000809137c24 */ /* 0x000fe4000f8e0212 */
[----:B0-----:R-:W-:-:S04]  /*0b70*/  IMAD.WIDE R14, R15, 0x4, R16 ;  /* 0x000000040f0e7825 */ /* 0x001fc800078e0210 */
[----:B------:R-:W-:Y:S02]  /*0b80*/  IMAD.WIDE R16, R19, 0x4, R16 ;  /* 0x0000000413107825 */ /* 0x000fe400078e0210 */
[----:B------:R-:W3:Y:S02]  /*0b90*/  LDG.E R14, desc[UR6][R14.64] ;  /* 0x000000060e0e7981 */ /* 0x000ee4000c1e1900 */
[----:B--2---:R-:W-:Y:S02]  /*0ba0*/  IMAD.WIDE R12, R11, 0x4, R12 ;  /* 0x000000040b0c7825 */ /* 0x004fe400078e020c */
[----:B------:R-:W2:Y:S04]  /*0bb0*/  LDG.E R16, desc[UR6][R16.64] ;  /* 0x0000000610107981 */ /* 0x000ea8000c1e1900 */
[----:B------:R-:W4:Y:S04]  /*0bc0*/  LDG.E R11, desc[UR6][R12.64] ;  /* 0x000000060c0b7981 */ /* 0x000f28000c1e1900 */
[----:B------:R-:W5:Y:S01]  /*0bd0*/  LDG.E R19, desc[UR6][R12.64+0x4] ;  /* 0x000004060c137981 */ /* 0x000f62000c1e1900 */
[----:B------:R-:W-:-:S02]  /*0be0*/  VIADD R2, R2, 0x2 ;  /* 0x0000000202027836 */ /* 0x000fc40000000000 */
[----:B----4-:R-:W-:Y:S01]  /*0bf0*/  FADD R24, R24, R11 ;  /* 0x0000000b18187221 */ /* 0x010fe20000000000 */
[----:B---3--:R-:W-:-:S03]  /*0c00*/  FFMA R25, R14, R11, R25 ;  /* 0x0000000b0e197223 */ /* 0x008fc60000000019 */
[----:B-----5:R-:W-:Y:S01]  /*0c10*/  FADD R24, R24, R19 ;  /* 0x0000001318187221 */ /* 0x020fe20000000000 */
[----:B--2---:R-:W-:-:S07]  /*0c20*/  FFMA R25, R16, R19, R25 ;  /* 0x0000001310197223 */ /* 0x004fce0000000019 */
.L_x_5:
[----:B------:R-:W-:Y:S05]  /*0c30*/  @!P2 BRA `(.L_x_3) ;  /* 0x000000000034a947 */ /* 0x000fea0003800000 */
[----:B------:R-:W0:Y:S01]  /*0c40*/  LDC.64 R14, c[0x0][0x390] ;  /* 0x0000e400ff0e7b82 */ /* 0x000e220000000a00 */
[----:B------:R-:W1:Y:S01]  /*0c50*/  LDCU UR8, c[0x0][0x39c] ;  /* 0x00007380ff0877ac */ /* 0x000e620008000800 */
[----:B------:R-:W-:-:S04]  /*0c60*/  VIADDMNMX R11, R2, R3, RZ, !PT ;  /* 0x00000003020b7246 */ /* 0x000fc800078001ff */
[----:B------:R-:W-:Y:S02]  /*0c70*/  VIMNMX R16, PT, PT, R11, UR4, PT ;  /* 0x000000040b107c48 */ /* 0x000fe4000bfe0100 */
[----:B------:R-:W2:Y:S01]  /*0c80*/  LDC.64 R12, c[0x0][0x380] ;  /* 0x0000e000ff0c7b82 */ /* 0x000ea20000000a00 */
[----:B------:R-:W-:Y:S02]  /*0c90*/  IADD3 R11, PT, PT, R10, R2, RZ ;  /* 0x000000020a0b7210 */ /* 0x000fe40007ffe0ff */
[----:B-1----:R-:W-:-:S03]  /*0ca0*/  IMAD R9, R9, UR8, R16 ;  /* 0x0000000809097c24 */ /* 0x002fc6000f8e0210 */
[----:B0-----:R-:W-:-:S06]  /*0cb0*/  IMAD.WIDE R14, R11, 0x4, R14 ;  /* 0x000000040b0e7825 */ /* 0x001fcc00078e020e */
[----:B------:R-:W3:Y:S01]  /*0cc0*/  LDG.E R15, desc[UR6][R14.64] ;  /* 0x000000060e0f7981 */ /* 0x000ee2000c1e1900 */
[----:B--2---:R-:W-:-:S06]  /*0cd0*/  IMAD.WIDE R12, R9, 0x4, R12 ;  /* 0x00000004090c7825 */ /* 0x004fcc00078e020c */
[----:B------:R-:W2:Y:S01]  /*0ce0*/  LDG.E R12, desc[UR6][R12.64] ;  /* 0x000000060c0c7981 */ /* 0x000ea2000c1e1900 */
[----:B---3--:R-:W-:Y:S01]  /*0cf0*/  FADD R24, R24, R15 ;  /* 0x0000000f18187221 */ /* 0x008fe20000000000 */
[----:B--2---:R-:W-:-:S07]  /*0d00*/  FFMA R25, R12, R15, R25 ;  /* 0x0000000f0c197223 */ /* 0x004fce0000000019 */
.L_x_3:
[----:B------:R-:W-:Y:S05]  /*0d10*/  @P0 BRA `(.L_x_6) ;  /* 0xfffffff400340947 */ /* 0x000fea000383ffff */
.L_x_0:
[----:B------:R-:W-:-:S13]  /*0d20*/  FSETP.GT.AND P0, PT, R24, RZ, PT ;  /* 0x000000ff1800720b */ /* 0x000fda0003f04000 */
[----:B------:R-:W-:Y:S05]  /*0d30*/  @!P0 BRA `(.L_x_7) ;  /* 0x00000000004c8947 */ /* 0x000fea0003800000 */
[----:B------:R-:W0:Y:S01]  /*0d40*/  MUFU.RCP R5, R24 ;  /* 0x0000001800057308 */ /* 0x000e220000001000 */
[----:B------:R-:W-:Y:S07]  /*0d50*/  BSSY.RECONVERGENT B0, `(.L_x_8) ;  /* 0x000000b000007945 */ /* 0x000fee0003800200 */
[----:B------:R-:W1:Y:S01]  /*0d60*/  FCHK P0, R25, R24 ;  /* 0x0000001819007302 */ /* 0x000e620000000000 */
[----:B0-----:R-:W-:-:S04]  /*0d70*/  FFMA R2, R5, -R24, 1 ;  /* 0x3f80000005027423 */ /* 0x001fc80000000818 */
[----:B------:R-:W-:-:S04]  /*0d80*/  FFMA R2, R5, R2, R5 ;  /* 0x0000000205027223 */ /* 0x000fc80000000005 */
[----:B------:R-:W-:-:S04]  /*0d90*/  FFMA R4, R2, R25, RZ ;  /* 0x0000001902047223 */ /* 0x000fc800000000ff */
[----:B------:R-:W-:-:S04]  /*0da0*/  FFMA R5, R4, -R24, R25 ;  /* 0x8000001804057223 */ /* 0x000fc80000000019 */
[----:B------:R-:W-:Y:S01]  /*0db0*/  FFMA R7, R2, R5, R4 ;  /* 0x0000000502077223 */ /* 0x000fe20000000004 */
[----:B-1----:R-:W-:Y:S06]  /*0dc0*/  @!P0 BRA `(.L_x_9) ;  /* 0x00000000000c8947 */ /* 0x002fec0003800000 */
[----:B------:R-:W-:-:S07]  /*0dd0*/  MOV R4, 0xdf0 ;  /* 0x00000df000047802 */ /* 0x000fce0000000f00 */
[----:B------:R-:W-:Y:S05]  /*0de0*/  CALL.REL.NOINC `($__internal_0_$__cuda_sm3x_div_rn_noftz_f32_slowpath) ;  /* 0x0000000000447944 */ /* 0x000fea0003c00000 */
[----:B------:R-:W-:-:S07]  /*0df0*/  IMAD.MOV.U32 R7, RZ, RZ, R2 ;  /* 0x000000ffff077224 */ /* 0x000fce00078e0002 */
.L_x_9:
[----:B------:R-:W-:Y:S05]  /*0e00*/  BSYNC.RECONVERGENT B0 ;  /* 0x0000000000007941 */ /* 0x000fea0003800200 */
.L_x_8:
[----:B------:R-:W0:Y:S01]  /*0e10*/  LDC.64 R4, c[0x0][0x388] ;  /* 0x0000e200ff047b82 */ /* 0x000e220000000a00 */
[----:B------:R-:W1:Y:S02]  /*0e20*/  LDCU UR4, c[0x0][0x39c] ;  /* 0x00007380ff0477ac */ /* 0x000e640008000800 */
[----:B-1----:R-:W-:-:S04]  /*0e30*/  IMAD R3, R0, UR4, R3 ;  /* 0x0000000400037c24 */ /* 0x002fc8000f8e0203 */
[----:B0-----:R-:W-:-:S05]  /*0e40*/  IMAD.WIDE R2, R3, 0x4, R4 ;  /* 0x0000000403027825 */ /* 0x001fca00078e0204 */
[----:B------:R-:W-:Y:S01]  /*0e50*/  STG.E desc[UR6][R2.64], R7 ;  /* 0x0000000702007986 */ /* 0x000fe2000c101906 */
[----:B------:R-:W-:Y:S05]  /*0e60*/  EXIT ;  /* 0x000000000000794d */ /* 0x000fea0003800000 */
.L_x_7:
[----:B------:R-:W0:Y:S01]  /*0e70*/  LDC.64 R4, c[0x0][0x380] ;  /* 0x0000e000ff047b82 */ /* 0x000e220000000a00 */
[----:B------:R-:W1:Y:S02]  /*0e80*/  LDCU UR4, c[0x0][0x39c] ;  /* 0x00007380ff0477ac */ /* 0x000e640008000800 */
[----:B-1----:R-:W-:-:S04]  /*0e90*/  IMAD R7, R0, UR4, R3 ;  /* 0x0000000400077c24 */ /* 0x002fc8000f8e0203 */
[C---:B0-----:R-:W-:Y:S02]  /*0ea0*/  IMAD.WIDE R2, R7.reuse, 0x4, R4 ;  /* 0x0000000407027825 */ /* 0x041fe400078e0204 */
[----:B------:R-:W0:Y:S04]  /*0eb0*/  LDC.64 R4, c[0x0][0x388] ;  /* 0x0000e200ff047b82 */ /* 0x000e280000000a00 */
[----:B------:R-:W2:Y:S01]  /*0ec0*/  LDG.E R3, desc[UR6][R2.64] ;  /* 0x0000000602037981 */ /* 0x000ea2000c1e1900 */
[----:B0-----:R-:W-:-:S05]  /*0ed0*/  IMAD.WIDE R4, R7, 0x4, R4 ;  /* 0x0000000407047825 */ /* 0x001fca00078e0204 */
[----:B--2---:R-:W-:Y:S01]  /*0ee0*/  STG.E desc[UR6][R4.64], R3 ;  /* 0x0000000304007986 */ /* 0x004fe2000c101906 */
[----:B------:R-:W-:Y:S05]  /*0ef0*/  EXIT ;  /* 0x000000000000794d */ /* 0x000fea0003800000 */
        .weak           $__internal_0_$__cuda_sm3x_div_rn_noftz_f32_slowpath
        .type           $__internal_0_$__cuda_sm3x_div_rn_noftz_f32_slowpath,@function
        .size           $__internal_0_$__cuda_sm3x_div_rn_noftz_f32_slowpath,(.L_x_23 - $__internal_0_$__cuda_sm3x_div_rn_noftz_f32_slowpath)
$__internal_0_$__cuda_sm3x_div_rn_noftz_f32_slowpath:
[----:B------:R-:W-:Y:S01]  /*0f00*/  SHF.R.U32.HI R5, RZ, 0x17, R24 ;  /* 0x00000017ff057819 */ /* 0x000fe20000011618 */
[----:B------:R-:W-:Y:S01]  /*0f10*/  BSSY.RECONVERGENT B1, `(.L_x_10) ;  /* 0x0000062000017945 */ /* 0x000fe20003800200 */
[----:B------:R-:W-:Y:S02]  /*0f20*/  SHF.R.U32.HI R2, RZ, 0x17, R25 ;  /* 0x00000017ff027819 */ /* 0x000fe40000011619 */
[----:B------:R-:W-:Y:S02]  /*0f30*/  LOP3.LUT R13, R5, 0xff, RZ, 0xc0, !PT ;  /* 0x000000ff050d7812 */ /* 0x000fe400078ec0ff */
[----:B------:R-:W-:-:S03]  /*0f40*/  LOP3.LUT R2, R2, 0xff, RZ, 0xc0, !PT ;  /* 0x000000ff02027812 */ /* 0x000fc600078ec0ff */
[----:B------:R-:W-:Y:S01]  /*0f50*/  VIADD R7, R13, 0xffffffff ;  /* 0xffffffff0d077836 */ /* 0x000fe20000000000 */
[----:B------:R-:W-:-:S04]  /*0f60*/  IADD3 R6, PT, PT, R2, -0x1, RZ ;  /* 0xffffffff02067810 */ /* 0x000fc80007ffe0ff */
[----:B------:R-:W-:-:S04]  /*0f70*/  ISETP.GT.U32.AND P0, PT, R7, 0xfd, PT ;  /* 0x000000fd0700780c */ /* 0x000fc80003f04070 */
[----:B------:R-:W-:-:S13]  /*0f80*/  ISETP.GT.U32.OR P0, PT, R6, 0xfd, P0 ;  /* 0x000000fd0600780c */ /* 0x000fda0000704470 */
[----:B------:R-:W-:Y:S01]  /*0f90*/  @!P0 IMAD.MOV.U32 R5, RZ, RZ, RZ ;  /* 0x000000ffff058224 */ /* 0x000fe200078e00ff */
[----:B------:R-:W-:Y:S06]  /*0fa0*/  @!P0 BRA `(.L_x_11) ;  /* 0x00000000005c8947 */ /* 0x000fec0003800000 */
[----:B------:R-:W-:Y:S02]  /*0fb0*/  FSETP.GTU.FTZ.AND P0, PT, |R25|, +INF , PT ;  /* 0x7f8000001900780b */ /* 0x000fe40003f1c200 */
[----:B------:R-:W-:-:S04]  /*0fc0*/  FSETP.GTU.FTZ.AND P1, PT, |R24|, +INF , PT ;  /* 0x7f8000001800780b */ /* 0x000fc80003f3c200 */
[----:B------:R-:W-:-:S13]  /*0fd0*/  PLOP3.LUT P0, PT, P0, P1, PT, 0xf8, 0x8f ;  /* 0x00000000008f781c */ /* 0x000fda0000703f70 */
[----:B------:R-:W-:Y:S05]  /*0fe0*/  @P0 BRA `(.L_x_12) ;  /* 0x00000004004c0947 */ /* 0x000fea0003800000 */
[----:B------:R-:W-:-:S13]  /*0ff0*/  LOP3.LUT P0, RZ, R24, 0x7fffffff, R25, 0xc8, !PT ;  /* 0x7fffffff18ff7812 */ /* 0x000fda000780c819 */
[----:B------:R-:W-:Y:S05]  /*1000*/  @!P0 BRA `(.L_x_13) ;  /* 0x00000004003c8947 */ /* 0x000fea0003800000 */
[C---:B------:R-:W-:Y:S02]  /*1010*/  FSETP.NEU.FTZ.AND P2, PT, |R25|.reuse, +INF , PT ;  /* 0x7f8000001900780b */ /* 0x040fe40003f5d200 */
[----:B------:R-:W-:Y:S02]  /*1020*/  FSETP.NEU.FTZ.AND P1, PT, |R24|, +INF , PT ;  /* 0x7f8000001800780b */ /* 0x000fe40003f3d200 */
[----:B------:R-:W-:-:S11]  /*1030*/  FSETP.NEU.FTZ.AND P0, PT, |R25|, +INF , PT ;  /* 0x7f8000001900780b */ /* 0x000fd60003f1d200 */
[----:B------:R-:W-:Y:S05]  /*1040*/  @!P1 BRA !P2, `(.L_x_13) ;  /* 0x00000004002c9947 */ /* 0x000fea0005000000 */
[----:B------:R-:W-:-:S04]  /*1050*/  LOP3.LUT P2, RZ, R25, 0x7fffffff, RZ, 0xc0, !PT ;  /* 0x7fffffff19ff7812 */ /* 0x000fc8000784c0ff */
[----:B------:R-:W-:-:S13]  /*1060*/  PLOP3.LUT P1, PT, P1, P2, PT, 0x2f, 0xf2 ;  /* 0x0000000000f2781c */ /* 0x000fda0000f24577 */
[----:B------:R-:W-:Y:S05]  /*1070*/  @P1 BRA `(.L_x_14) ;  /* 0x0000000400181947 */ /* 0x000fea0003800000 */
[----:B------:R-:W-:-:S04]  /*1080*/  LOP3.LUT P1, RZ, R24, 0x7fffffff, RZ, 0xc0, !PT ;  /* 0x7fffffff18ff7812 */ /* 0x000fc8000782c0ff */
[----:B------:R-:W-:-:S13]  /*1090*/  PLOP3.LUT P0, PT, P0, P1, PT, 0x2f, 0xf2 ;  /* 0x0000000000f2781c */ /* 0x000fda0000702577 */
[----:B------:R-:W-:Y:S05]  /*10a0*/  @P0 BRA `(.L_x_15) ;  /* 0x0000000400000947 */ /* 0x000fea0003800000 */
[----:B------:R-:W-:Y:S02]  /*10b0*/  ISETP.GE.AND P0, PT, R6, RZ, PT ;  /* 0x000000ff0600720c */ /* 0x000fe40003f06270 */
[----:B------:R-:W-:-:S11]  /*10c0*/  ISETP.GE.AND P1, PT, R7, RZ, PT ;  /* 0x000000ff0700720c */ /* 0x000fd60003f26270 */
[----:B------:R-:W-:Y:S01]  /*10d0*/  @P0 MOV R5, RZ ;  /* 0x000000ff00050202 */ /* 0x000fe20000000f00 */
[----:B------:R-:W-:Y:S02]  /*10e0*/  @!P0 IMAD.MOV.U32 R5, RZ, RZ, -0x40 ;  /* 0xffffffc0ff058424 */ /* 0x000fe400078e00ff */
[----:B------:R-:W-:Y:S01]  /*10f0*/  @!P0 FFMA R25, R25, 1.84467440737095516160e+19, RZ ;  /* 0x5f80000019198823 */ /* 0x000fe200000000ff */
[----:B------:R-:W-:Y:S02]  /*1100*/  @!P1 FFMA R24, R24, 1.84467440737095516160e+19, RZ ;  /* 0x5f80000018189823 */ /* 0x000fe400000000ff */
[----:B------:R-:W-:-:S07]  /*1110*/  @!P1 IADD3 R5, PT, PT, R5, 0x40, RZ ;  /* 0x0000004005059810 */ /* 0x000fce0007ffe0ff */
.L_x_11:
[----:B------:R-:W-:Y:S01]  /*1120*/  LEA R7, R13, 0xc0800000, 0x17 ;  /* 0xc08000000d077811 */ /* 0x000fe200078eb8ff */
[----:B------:R-:W-:Y:S01]  /*1130*/  BSSY.RECONVERGENT B2, `(.L_x_16) ;  /* 0x0000036000027945 */ /* 0x000fe20003800200 */
[----:B------:R-:W-:-:S03]  /*1140*/  IADD3 R6, PT, PT, R2, -0x7f, RZ ;  /* 0xffffff8102067810 */ /* 0x000fc60007ffe0ff */
[----:B------:R-:W-:Y:S02]  /*1150*/  IMAD.IADD R7, R24, 0x1, -R7 ;  /* 0x0000000118077824 */ /* 0x000fe400078e0a07 */
[----:B------:R-:W-:Y:S02]  /*1160*/  IMAD R2, R6, -0x800000, R25 ;  /* 0xff80000006027824 */ /* 0x000fe400078e0219 */
[----:B------:R-:W0:Y:S01]  /*1170*/  MUFU.RCP R8, R7 ;  /* 0x0000000700087308 */ /* 0x000e220000001000 */
[----:B------:R-:W-:-:S04]  /*1180*/  FADD.FTZ R9, -R7, -RZ ;  /* 0x800000ff07097221 */ /* 0x000fc80000010100 */
[----:B0-----:R-:W-:-:S04]  /*1190*/  FFMA R11, R8, R9, 1 ;  /* 0x3f800000080b7423 */ /* 0x001fc80000000009 */
[----:B------:R-:W-:-:S04]  /*11a0*/  FFMA R15, R8, R11, R8 ;  /* 0x0000000b080f7223 */ /* 0x000fc80000000008 */
[----:B------:R-:W-:-:S04]  /*11b0*/  FFMA R8, R2, R15, RZ ;  /* 0x0000000f02087223 */ /* 0x000fc800000000ff */
[----:B------:R-:W-:-:S04]  /*11c0*/  FFMA R11, R9, R8, R2 ;  /* 0x00000008090b7223 */ /* 0x000fc80000000002 */
[----:B------:R-:W-:Y:S01]  /*11d0*/  FFMA R10, R15, R11, R8 ;  /* 0x0000000b0f0a7223 */ /* 0x000fe20000000008 */
[----:B------:R-:W-:-:S03]  /*11e0*/  IADD3 R8, PT, PT, R6, 0x7f, -R13 ;  /* 0x0000007f06087810 */ /* 0x000fc60007ffe80d */
[----:B------:R-:W-:Y:S02]  /*11f0*/  FFMA R9, R9, R10, R2 ;  /* 0x0000000a09097223 */ /* 0x000fe40000000002 */
[----:B------:R-:W-:Y:S02]  /*1200*/  IMAD.IADD R5, R8, 0x1, R5 ;  /* 0x0000000108057824 */ /* 0x000fe400078e0205 */
[----:B------:R-:W-:-:S05]  /*1210*/  FFMA R2, R15, R9, R10 ;  /* 0x000000090f027223 */ /* 0x000fca000000000a */
[----:B------:R-:W-:-:S04]  /*1220*/  SHF.R.U32.HI R6, RZ, 0x17, R2 ;  /* 0x00000017ff067819 */ /* 0x000fc80000011602 */
[----:B------:R-:W-:-:S04]  /*1230*/  LOP3.LUT R6, R6, 0xff, RZ, 0xc0, !PT ;  /* 0x000000ff06067812 */ /* 0x000fc800078ec0ff */
[----:B------:R-:W-:-:S05]  /*1240*/  IADD3 R11, PT, PT, R6, R5, RZ ;  /* 0x00000005060b7210 */ /* 0x000fca0007ffe0ff */
[----:B------:R-:W-:-:S05]  /*1250*/  VIADD R6, R11, 0xffffffff ;  /* 0xffffffff0b067836 */ /* 0x000fca0000000000 */
[----:B------:R-:W-:-:S13]  /*1260*/  ISETP.GE.U32.AND P0, PT, R6, 0xfe, PT ;  /* 0x000000fe0600780c */ /* 0x000fda0003f06070 */
[----:B------:R-:W-:Y:S05]  /*1270*/  @!P0 BRA `(.L_x_17) ;  /* 0x0000000000808947 */ /* 0x000fea0003800000 */
[----:B------:R-:W-:-:S13]  /*1280*/  ISETP.GT.AND P0, PT, R11, 0xfe, PT ;  /* 0x000000fe0b00780c */ /* 0x000fda0003f04270 */
[----:B------:R-:W-:Y:S05]  /*1290*/  @P0 BRA `(.L_x_18) ;  /* 0x00000000006c0947 */ /* 0x000fea0003800000 */
[----:B------:R-:W-:-:S13]  /*12a0*/  ISETP.GE.AND P0, PT, R11, 0x1, PT ;  /* 0x000000010b00780c */ /* 0x000fda0003f06270 */
[----:B------:R-:W-:Y:S05]  /*12b0*/  @P0 BRA `(.L_x_19) ;  /* 0x0000000000740947 */ /* 0x000fea0003800000 */
[----:B------:R-:W-:Y:S02]  /*12c0*/  ISETP.GE.AND P0, PT, R11, -0x18, PT ;  /* 0xffffffe80b00780c */ /* 0x000fe40003f06270 */
[----:B------:R-:W-:-:S11]  /*12d0*/  LOP3.LUT R2, R2, 0x80000000, RZ, 0xc0, !PT ;  /* 0x8000000002027812 */ /* 0x000fd600078ec0ff */
[----:B------:R-:W-:Y:S05]  /*12e0*/  @!P0 BRA `(.L_x_19) ;  /* 0x0000000000688947 */ /* 0x000fea0003800000 */
[-CC-:B------:R-:W-:Y:S01]  /*12f0*/  FFMA.RZ R5, R15, R9.reuse, R10.reuse ;  /* 0x000000090f057223 */ /* 0x180fe2000000c00a */
[----:B------:R-:W-:Y:S01]  /*1300*/  IADD3 R8, PT, PT, R11, 0x20, RZ ;  /* 0x000000200b087810 */ /* 0x000fe20007ffe0ff */
[-CC-:B------:R-:W-:Y:S01]  /*1310*/  FFMA.RM R6, R15, R9.reuse, R10.reuse ;  /* 0x000000090f067223 */ /* 0x180fe2000000400a */
[----:B------:R-:W-:Y:S02]  /*1320*/  ISETP.NE.AND P2, PT, R11, RZ, PT ;  /* 0x000000ff0b00720c */ /* 0x000fe40003f45270 */
[----:B------:R-:W-:Y:S01]  /*1330*/  LOP3.LUT R7, R5, 0x7fffff, RZ, 0xc0, !PT ;  /* 0x007fffff05077812 */ /* 0x000fe200078ec0ff */
[----:B------:R-:W-:Y:S01]  /*1340*/  FFMA.RP R5, R15, R9, R10 ;  /* 0x000000090f057223 */ /* 0x000fe2000000800a */
[----:B------:R-:W-:Y:S01]  /*1350*/  IMAD.MOV R9, RZ, RZ, -R11 ;  /* 0x000000ffff097224 */ /* 0x000fe200078e0a0b */
[----:B------:R-:W-:Y:S02]  /*1360*/  ISETP.NE.AND P1, PT, R11, RZ, PT ;  /* 0x000000ff0b00720c */ /* 0x000fe40003f25270 */
[----:B------:R-:W-:-:S02]  /*1370*/  LOP3.LUT R7, R7, 0x800000, RZ, 0xfc, !PT ;  /* 0x0080000007077812 */ /* 0x000fc400078efcff */
[----:B------:R-:W-:Y:S02]  /*1380*/  FSETP.NEU.FTZ.AND P0, PT, R5, R6, PT ;  /* 0x000000060500720b */ /* 0x000fe40003f1d000 */
[----:B------:R-:W-:Y:S02]  /*1390*/  SHF.L.U32 R8, R7, R8, RZ ;  /* 0x0000000807087219 */ /* 0x000fe400000006ff */
[----:B------:R-:W-:Y:S02]  /*13a0*/  SEL R6, R9, RZ, P2 ;  /* 0x000000ff09067207 */ /* 0x000fe40001000000 */
[----:B------:R-:W-:Y:S02]  /*13b0*/  ISETP.NE.AND P1, PT, R8, RZ, P1 ;  /* 0x000000ff0800720c */ /* 0x000fe40000f25270 */
[----:B------:R-:W-:Y:S02]  /*13c0*/  SHF.R.U32.HI R6, RZ, R6, R7 ;  /* 0x00000006ff067219 */ /* 0x000fe40000011607 */
[----:B------:R-:W-:-:S02]  /*13d0*/  PLOP3.LUT P0, PT, P0, P1, PT, 0xf8, 0x8f ;  /* 0x00000000008f781c */ /* 0x000fc40000703f70 */
[----:B------:R-:W-:Y:S02]  /*13e0*/  SHF.R.U32.HI R8, RZ, 0x1, R6 ;  /* 0x00000001ff087819 */ /* 0x000fe40000011606 */
[----:B------:R-:W-:-:S04]  /*13f0*/  SEL R5, RZ, 0x1, !P0 ;  /* 0x00000001ff057807 */ /* 0x000fc80004000000 */
[----:B------:R-:W-:-:S04]  /*1400*/  LOP3.LUT R5, R5, 0x1, R8, 0xf8, !PT ;  /* 0x0000000105057812 */ /* 0x000fc800078ef808 */
[----:B------:R-:W-:-:S04]  /*1410*/  LOP3.LUT R5, R5, R6, RZ, 0xc0, !PT ;  /* 0x0000000605057212 */ /* 0x000fc800078ec0ff */
[----:B------:R-:W-:-:S04]  /*1420*/  IADD3 R5, PT, PT, R8, R5, RZ ;  /* 0x0000000508057210 */ /* 0x000fc80007ffe0ff */
[----:B------:R-:W-:Y:S01]  /*1430*/  LOP3.LUT R2, R5, R2, RZ, 0xfc, !PT ;  /* 0x0000000205027212 */ /* 0x000fe200078efcff */
[----:B------:R-:W-:Y:S06]  /*1440*/  BRA `(.L_x_19) ;  /* 0x0000000000107947 */ /* 0x000fec0003800000 */
.L_x_18:
[----:B------:R-:W-:-:S04]  /*1450*/  LOP3.LUT R2, R2, 0x80000000, RZ, 0xc0, !PT ;  /* 0x8000000002027812 */ /* 0x000fc800078ec0ff */
[----:B------:R-:W-:Y:S01]  /*1460*/  LOP3.LUT R2, R2, 0x7f800000, RZ, 0xfc, !PT ;  /* 0x7f80000002027812 */ /* 0x000fe200078efcff */
[----:B------:R-:W-:Y:S06]  /*1470*/  BRA `(.L_x_19) ;  /* 0x0000000000047947 */ /* 0x000fec0003800000 */
.L_x_17:
[----:B------:R-:W-:-:S07]  /*1480*/  IMAD R2, R5, 0x800000, R2 ;  /* 0x0080000005027824 */ /* 0x000fce00078e0202 */
.L_x_19:
[----:B------:R-:W-:Y:S05]  /*1490*/  BSYNC.RECONVERGENT B2 ;  /* 0x0000000000027941 */ /* 0x000fea0003800200 */
.L_x_16:
[----:B------:R-:W-:Y:S05]  /*14a0*/  BRA `(.L_x_20) ;  /* 0x0000000000207947 */ /* 0x000fea0003800000 */
.L_x_15:
[----:B------:R-:W-:-:S04]  /*14b0*/  LOP3.LUT R2, R24, 0x80000000, R25, 0x48, !PT ;  /* 0x8000000018027812 */ /* 0x000fc800078e4819 */
[----:B------:R-:W-:Y:S01]  /*14c0*/  LOP3.LUT R2, R2, 0x7f800000, RZ, 0xfc, !PT ;  /* 0x7f80000002027812 */ /* 0x000fe200078efcff */
[----:B------:R-:W-:Y:S06]  /*14d0*/  BRA `(.L_x_20) ;  /* 0x0000000000147947 */ /* 0x000fec0003800000 */
.L_x_14:
[----:B------:R-:W-:Y:S01]  /*14e0*/  LOP3.LUT R2, R24, 0x80000000, R25, 0x48, !PT ;  /* 0x8000000018027812 */ /* 0x000fe200078e4819 */
[----:B------:R-:W-:Y:S06]  /*14f0*/  BRA `(.L_x_20) ;  /* 0x00000000000c7947 */ /* 0x000fec0003800000 */
.L_x_13:
[----:B------:R-:W0:Y:S01]  /*1500*/  MUFU.RSQ R2, -QNAN ;  /* 0xffc0000000027908 */ /* 0x000e220000001400 */
[----:B------:R-:W-:Y:S05]  /*1510*/  BRA `(.L_x_20) ;  /* 0x0000000000047947 */ /* 0x000fea0003800000 */
.L_x_12:
[----:B------:R-:W-:-:S07]  /*1520*/  FADD.FTZ R2, R25, R24 ;  /* 0x0000001819027221 */ /* 0x000fce0000010000 */
.L_x_20:
[----:B------:R-:W-:Y:S05]  /*1530*/  BSYNC.RECONVERGENT B1 ;  /* 0x0000000000017941 */ /* 0x000fea0003800200 */
.L_x_10:
[----:B------:R-:W-:-:S04]  /*1540*/  HFMA2 R5, -RZ, RZ, 0, 0 ;  /* 0x00000000ff057431 */ /* 0x000fc800000001ff */
[----:B0-----:R-:W-:Y:S05]  /*1550*/  RET.REL.NODEC R4 `(_Z20gaussian_smooth_cudaPfS_S_iii) ;  /* 0xffffffe804a87950 */ /* 0x001fea0003c3ffff */
.L_x_21:
[----:B------:R-:W-:-:S00]  /*1560*/  BRA `(.L_x_21) ;  /* 0xfffffffc00fc7947 */ /* 0x000fc0000383ffff */
[----:B------:R-:W-:-:S00]  /*1570*/  NOP ;  /* 0x0000000000007918 */ /* 0x000fc00000000000 */
        /* <DEDUP_REMOVED lines=8> */
.L_x_23:


//--------------------- .text._Z14grayscale_cudaPfS_ii --------------------------
	.section	.text._Z14grayscale_cudaPfS_ii,"ax",@progbits
	.align	128
        .global         _Z14grayscale_cudaPfS_ii
        .type           _Z14grayscale_cudaPfS_ii,@function
        .size           _Z14grayscale_cudaPfS_ii,(.L_x_25 - _Z14grayscale_cudaPfS_ii)
        .other          _Z14grayscale_cudaPfS_ii,@"STO_CUDA_ENTRY STV_DEFAULT"
_Z14grayscale_cudaPfS_ii:
.text._Z14grayscale_cudaPfS_ii:
[----:B------:R-:W-:Y:S01]  /*0000*/  LDC R1, c[0x0][0x37c] ;  /* 0x0000df00ff017b82 */ /* 0x000fe20000000800 */
[----:B------:R-:W0:Y:S07]  /*0010*/  S2R R3, SR_TID.Y ;  /* 0x0000000000037919 */ /* 0x000e2e0000002200 */
[----:B------:R-:W1:Y:S01]  /*0020*/  LDC R5, c[0x0][0x360] ;  /* 0x0000d800ff057b82 */ /* 0x000e620000000800 */
[----:B------:R-:W1:Y:S07]  /*0030*/  S2R R2, SR_TID.X ;  /* 0x0000000000027919 */ /* 0x000e6e0000002100 */
[----:B------:R-:W0:Y:S08]  /*0040*/  S2UR UR5, SR_CTAID.Y ;  /* 0x00000000000579c3 */ /* 0x000e300000002600 */
[----:B------:R-:W0:Y:S08]  /*0050*/  LDC R0, c[0x0][0x364] ;  /* 0x0000d900ff007b82 */ /* 0x000e300000000800 */
[----:B------:R-:W1:Y:S08]  /*0060*/  S2UR UR4, SR_CTAID.X ;  /* 0x00000000000479c3 */ /* 0x000e700000002500 */
[----:B------:R-:W2:Y:S01]  /*0070*/  LDC.64 R6, c[0x0][0x390] ;  /* 0x0000e400ff067b82 */ /* 0x000ea20000000a00 */
[----:B0-----:R-:W-:-:S02]  /*0080*/  IMAD R0, R0, UR5, R3 ;  /* 0x0000000500007c24 */ /* 0x001fc4000f8e0203 */
[----:B-1----:R-:W-:-:S03]  /*0090*/  IMAD R5, R5, UR4, R2 ;  /* 0x0000000405057c24 */ /* 0x002fc6000f8e0202 */
[----:B--2---:R-:W-:-:S04]  /*00a0*/  ISETP.GE.AND P0, PT, R0, R7, PT ;  /* 0x000000070000720c */ /* 0x004fc80003f06270 */
[----:B------:R-:W-:-:S13]  /*00b0*/  ISETP.GE.OR P0, PT, R5, R6, P0 ;  /* 0x000000060500720c */ /* 0x000fda0000706670 */
[----:B------:R-:W-:Y:S05]  /*00c0*/  @P0 EXIT ;  /* 0x000000000000094d */ /* 0x000fea0003800000 */
[----:B------:R-:W0:Y:S01]  /*00d0*/  LDC.64 R2, c[0x0][0x380] ;  /* 0x0000e000ff027b82 */ /* 0x000e220000000a00 */
[----:B------:R-:W1:Y:S01]  /*00e0*/  LDCU.64 UR4, c[0x0][0x358] ;  /* 0x00006b00ff0477ac */ /* 0x000e620008000a00 */
[-C--:B------:R-:W-:Y:S02]  /*00f0*/  IMAD R11, R0, R6.reuse, R5 ;  /* 0x00000006000b7224 */ /* 0x080fe400078e0205 */
[----:B------:R-:W-:-:S04]  /*0100*/  IMAD R7, R7, R6, RZ ;  /* 0x0000000607077224 */ /* 0x000fc800078e02ff */
[----:B------:R-:W2:Y:S01]  /*0110*/  LDC.64 R8, c[0x0][0x388] ;  /* 0x0000e200ff087b82 */ /* 0x000ea20000000a00 */
[----:B0-----:R-:W-:-:S04]  /*0120*/  IMAD.WIDE R2, R11, 0x4, R2 ;  /* 0x000000040b027825 */ /* 0x001fc800078e0202 */
[C---:B------:R-:W-:Y:S02]  /*0130*/  IMAD.WIDE R4, R7.reuse, 0x4, R2 ;  /* 0x0000000407047825 */ /* 0x040fe400078e0202 */
[----:B-1----:R-:W3:Y:S04]  /*0140*/  LDG.E R2, desc[UR4][R2.64] ;  /* 0x0000000402027981 */ /* 0x002ee8000c1e1900 */
[----:B------:R-:W4:Y:S01]  /*0150*/  LDG.E R0, desc[UR4][R4.64] ;  /* 0x0000000404007981 */ /* 0x000f22000c1e1900 */
[----:B------:R-:W-:-:S06]  /*0160*/  IMAD.WIDE R6, R7, 0x4, R4 ;  /* 0x0000000407067825 */ /* 0x000fcc00078e0204 */
[----:B------:R-:W5:Y:S01]  /*0170*/  LDG.E R6, desc[UR4][R6.64] ;  /* 0x0000000406067981 */ /* 0x000f62000c1e1900 */
[----:B--2---:R-:W-:-:S04]  /*0180*/  IMAD.WIDE R8, R11, 0x4, R8 ;  /* 0x000000040b087825 */ /* 0x004fc800078e0208 */
[----:B----4-:R-:W-:-:S04]  /*0190*/  FMUL R13, R0, 0.58700001239776611328 ;  /* 0x3f1645a2000d7820 */ /* 0x010fc80000400000 */
[----:B---3--:R-:W-:-:S04]  /*01a0*/  FFMA R13, R2, 0.29899999499320983887, R13 ;  /* 0x3e991687020d7823 */ /* 0x008fc8000000000d */
[----:B-----5:R-:W-:-:S05]  /*01b0*/  FFMA R13, R6, 0.11400000005960464478, R13 ;  /* 0x3de978d5060d7823 */ /* 0x020fca000000000d */
[----:B------:R-:W-:Y:S01]  /*01c0*/  STG.E desc[UR4][R8.64], R13 ;  /* 0x0000000d08007986 */ /* 0x000fe2000c101904 */
[----:B------:R-:W-:Y:S05]  /*01d0*/  EXIT ;  /* 0x000000000000794d */ /* 0x000fea0003800000 */
.L_x_22:
        /* <DEDUP_REMOVED lines=10> */
.L_x_25:


//--------------------- .nv.shared.reserved.0     --------------------------
	.section	.nv.shared.reserved.0,"aw",@nobits
	.weak		__nv_reservedSMEM_offset_0_alias
	.size		__nv_reservedSMEM_offset_0_alias, 0, 64
	.other		__nv_reservedSMEM_offset_0_alias,@"STO_CUDA_RESERVED_SHARED STV_DEFAULT"
__nv_reservedSMEM_offset_0_alias:
	.zero		0
	.zero		64


//--------------------- .nv.constant0._Z20gaussian_smooth_cudaPfS_S_iii --------------------------
	.section	.nv.constant0._Z20gaussian_smooth_cudaPfS_S_iii,"a",@progbits
	.sectionflags	@""
	.align	4
.nv.constant0._Z20gaussian_smooth_cudaPfS_S_iii:
	.zero		932


//--------------------- .nv.constant0._Z14grayscale_cudaPfS_ii --------------------------
	.section	.nv.constant0._Z14grayscale_cudaPfS_ii,"a",@progbits
	.sectionflags	@""
	.align	4
.nv.constant0._Z14grayscale_cudaPfS_ii:
	.zero		920


//--------------------- SYMBOLS --------------------------

	.type		.nv.reservedSmem.offset0,@object
	.size		.nv.reservedSmem.offset0,0x4
